	.target	sm_100a

	.elftype	@"ET_EXEC"


//--------------------- .note.nv.tkinfo           --------------------------
	.section	.note.nv.tkinfo,"",@"SHT_NOTE"
	.sectionflags	@"SHF_NOTE_NV_TKINFO"
	.tkinfo
        /*0018*/ 	.word	0x00000081
        /*0030*/ 	.string	""
        /*0030*/ 	.string	"ptxas-blackwell"
        /*0030*/ 	.string	"Cuda compilation tools, release 12.9, V12.9.86"
        /*0030*/ 	.string	"Build cuda_12.9.r12.9/compiler.36037853_0"
        /*0030*/ 	.string	"-v  -suppress-debug-info  -lineinfo  -arch sm_100a "



//--------------------- .note.nv.cuver            --------------------------
	.section	.note.nv.cuver,"",@"SHT_NOTE"
	.sectionflags	@"SHF_NOTE_NV_CUVER"
        /*0018*/ 	.short	0x0001
        /*001a*/ 	.short	0x0064
        /*001c*/ 	.short	0x0001
        /*001e*/ 	.short	0x0000
        /*0020*/ 	.short	0x0001
        /*0022*/ 	.short	0x0000


//--------------------- .nv.info                  --------------------------
	.section	.nv.info,"",@"SHT_CUDA_INFO"
	.align	4


	//----- nvinfo : EIATTR_REGCOUNT
	.align		4
        /*0000*/ 	.byte	0x04, 0x2f
        /*0002*/ 	.short	(.L_4 - .L_3)
	.align		4
.L_3:
        /*0004*/ 	.word	index@(gluon_tcgen05)
        /*0008*/ 	.word	0x00000019


	//----- nvinfo : EIATTR_FRAME_SIZE
	.align		4
.L_4:
        /*000c*/ 	.byte	0x04, 0x11
        /*000e*/ 	.short	(.L_6 - .L_5)
	.align		4
.L_5:
        /*0010*/ 	.word	index@($__internal_2_$__cuda_sm10x_tcgen05_guardrail_trap_unallocated_columns_being_dealloced)
        /*0014*/ 	.word	0x00000000


	//----- nvinfo : EIATTR_FRAME_SIZE
	.align		4
.L_6:
        /*0018*/ 	.byte	0x04, 0x11
        /*001a*/ 	.short	(.L_8 - .L_7)
	.align		4
.L_7:
        /*001c*/ 	.word	index@($__internal_1_$__cuda_sm10x_tcgen05_guardrail_trap_phase_invalid_during_alloc)
        /*0020*/ 	.word	0x00000000


	//----- nvinfo : EIATTR_FRAME_SIZE
	.align		4
.L_8:
        /*0024*/ 	.byte	0x04, 0x11
        /*0026*/ 	.short	(.L_10 - .L_9)
	.align		4
.L_9:
        /*0028*/ 	.word	index@($__internal_0_$__cuda_sm10x_tcgen05_guardrail_trap_col_being_dealloced_not_returned_by_alloc)
        /*002c*/ 	.word	0x00000000


	//----- nvinfo : EIATTR_FRAME_SIZE
	.align		4
.L_10:
        /*0030*/ 	.byte	0x04, 0x11
        /*0032*/ 	.short	(.L_12 - .L_11)
	.align		4
.L_11:
        /*0034*/ 	.word	index@(gluon_tcgen05)
        /*0038*/ 	.word	0x00000000


	//----- nvinfo : EIATTR_MIN_STACK_SIZE
	.align		4
.L_12:
        /*003c*/ 	.byte	0x04, 0x12
        /*003e*/ 	.short	(.L_14 - .L_13)
	.align		4
.L_13:
        /*0040*/ 	.word	index@(gluon_tcgen05)
        /*0044*/ 	.word	0x00000000
.L_14:


//--------------------- .nv.info.gluon_tcgen05    --------------------------
	.section	.nv.info.gluon_tcgen05,"",@"SHT_CUDA_INFO"
	.sectionflags	@""
	.align	4


	//----- nvinfo : EIATTR_CUDA_API_VERSION
	.align		4
        /*0000*/ 	.byte	0x04, 0x37
        /*0002*/ 	.short	(.L_16 - .L_15)
.L_15:
        /*0004*/ 	.word	0x00000081


	//----- nvinfo : EIATTR_KPARAM_INFO
	.align		4
.L_16:
        /*0008*/ 	.byte	0x04, 0x17
        /*000a*/ 	.short	(.L_18 - .L_17)
.L_17:
        /*000c*/ 	.word	0x00000000
        /*0010*/ 	.short	0x000a
        /*0012*/ 	.short	0x0048
        /*0014*/ 	.byte	0x00, 0xf4, 0x21, 0x00


	//----- nvinfo : EIATTR_KPARAM_INFO
	.align		4
.L_18:
        /*0018*/ 	.byte	0x04, 0x17
        /*001a*/ 	.short	(.L_20 - .L_19)
.L_19:
        /*001c*/ 	.word	0x00000000
        /*0020*/ 	.short	0x0009
        /*0022*/ 	.short	0x0040
        /*0024*/ 	.byte	0x00, 0xf4, 0x21, 0x00


	//----- nvinfo : EIATTR_KPARAM_INFO
	.align		4
.L_20:
        /*0028*/ 	.byte	0x04, 0x17
        /*002a*/ 	.short	(.L_22 - .L_21)
.L_21:
        /*002c*/ 	.word	0x00000000
        /*0030*/ 	.short	0x0008
        /*0032*/ 	.short	0x0038
        /*0034*/ 	.byte	0x00, 0xf0, 0x21, 0x00


	//----- nvinfo : EIATTR_KPARAM_INFO
	.align		4
.L_22:
        /*0038*/ 	.byte	0x04, 0x17
        /*003a*/ 	.short	(.L_24 - .L_23)
.L_23:
        /*003c*/ 	.word	0x00000000
        /*0040*/ 	.short	0x0007
        /*0042*/ 	.short	0x0030
        /*0044*/ 	.byte	0x00, 0xf0, 0x21, 0x00


	//----- nvinfo : EIATTR_KPARAM_INFO
	.align		4
.L_24:
        /*0048*/ 	.byte	0x04, 0x17
        /*004a*/ 	.short	(.L_26 - .L_25)
.L_25:
        /*004c*/ 	.word	0x00000000
        /*0050*/ 	.short	0x0006
        /*0052*/ 	.short	0x0028
        /*0054*/ 	.byte	0x00, 0xf0, 0x21, 0x00


	//----- nvinfo : EIATTR_KPARAM_INFO
	.align		4
.L_26:
        /*0058*/ 	.byte	0x04, 0x17
        /*005a*/ 	.short	(.L_28 - .L_27)
.L_27:
        /*005c*/ 	.word	0x00000000
        /*0060*/ 	.short	0x0005
        /*0062*/ 	.short	0x0020
        /*0064*/ 	.byte	0x00, 0xf0, 0x11, 0x00


	//----- nvinfo : EIATTR_KPARAM_INFO
	.align		4
.L_28:
        /*0068*/ 	.byte	0x04, 0x17
        /*006a*/ 	.short	(.L_30 - .L_29)
.L_29:
        /*006c*/ 	.word	0x00000000
        /*0070*/ 	.short	0x0004
        /*0072*/ 	.short	0x001c
        /*0074*/ 	.byte	0x00, 0xf0, 0x11, 0x00


	//----- nvinfo : EIATTR_KPARAM_INFO
	.align		4
.L_30:
        /*0078*/ 	.byte	0x04, 0x17
        /*007a*/ 	.short	(.L_32 - .L_31)
.L_31:
        /*007c*/ 	.word	0x00000000
        /*0080*/ 	.short	0x0003
        /*0082*/ 	.short	0x0018
        /*0084*/ 	.byte	0x00, 0xf0, 0x11, 0x00


	//----- nvinfo : EIATTR_KPARAM_INFO
	.align		4
.L_32:
        /*0088*/ 	.byte	0x04, 0x17
        /*008a*/ 	.short	(.L_34 - .L_33)
.L_33:
        /*008c*/ 	.word	0x00000000
        /*0090*/ 	.short	0x0002
        /*0092*/ 	.short	0x0010
        /*0094*/ 	.byte	0x00, 0xf4, 0x21, 0x00


	//----- nvinfo : EIATTR_KPARAM_INFO
	.align		4
.L_34:
        /*0098*/ 	.byte	0x04, 0x17
        /*009a*/ 	.short	(.L_36 - .L_35)
.L_35:
        /*009c*/ 	.word	0x00000000
        /*00a0*/ 	.short	0x0001
        /*00a2*/ 	.short	0x0008
        /*00a4*/ 	.byte	0x00, 0xf4, 0x21, 0x00


	//----- nvinfo : EIATTR_KPARAM_INFO
	.align		4
.L_36:
        /*00a8*/ 	.byte	0x04, 0x17
        /*00aa*/ 	.short	(.L_38 - .L_37)
.L_37:
        /*00ac*/ 	.word	0x00000000
        /*00b0*/ 	.short	0x0000
        /*00b2*/ 	.short	0x0000
        /*00b4*/ 	.byte	0x00, 0xf4, 0x21, 0x00


	//----- nvinfo : EIATTR_AT_ENTRY_FRAGMENTS
	.align		4
.L_38:
        /*00b8*/ 	.byte	0x04, 0x4f
        /*00ba*/ 	.short	(.L_40 - .L_39)


	//   ....[0]....
.L_39:
        /*00bc*/ 	.word	0x00000004


	//----- nvinfo : EIATTR_RESERVED_SMEM_USED
	.align		4
.L_40:
        /*00c0*/ 	.byte	0x01, 0x41
	.zero		2


	//----- nvinfo : EIATTR_SPARSE_MMA_MASK
	.align		4
        /*00c4*/ 	.byte	0x03, 0x50
        /*00c6*/ 	.short	0x0000


	//----- nvinfo : EIATTR_TCGEN05_1CTA_USED
	.align		4
        /*00c8*/ 	.byte	0x01, 0x51
	.zero		2


	//----- nvinfo : EIATTR_MAXREG_COUNT
	.align		4
        /*00cc*/ 	.byte	0x03, 0x1b
        /*00ce*/ 	.short	0x00ff


	//----- nvinfo : EIATTR_NUM_BARRIERS
	.align		4
        /*00d0*/ 	.byte	0x02, 0x4c
        /*00d2*/ 	.byte	0x01
	.zero		1


	//----- nvinfo : EIATTR_INT_WARP_WIDE_INSTR_OFFSETS
	.align		4
        /*00d4*/ 	.byte	0x04, 0x31
        /*00d6*/ 	.short	(.L_42 - .L_41)


	//   ....[0]....
.L_41:
        /*00d8*/ 	.word	0x00001770


	//   ....[1]....
        /*00dc*/ 	.word	0x00001790


	//   ....[2]....
        /*00e0*/ 	.word	0x00001820


	//   ....[3]....
        /*00e4*/ 	.word	0x000019f0


	//   ....[4]....
        /*00e8*/ 	.word	0x00001a40


	//   ....[5]....
        /*00ec*/ 	.word	0x00001a50


	//   ....[6]....
        /*00f0*/ 	.word	0x00001a80


	//   ....[7]....
        /*00f4*/ 	.word	0x00001e80


	//   ....[8]....
        /*00f8*/ 	.word	0x00001e90


	//   ....[9]....
        /*00fc*/ 	.word	0x00002000


	//   ....[10]....
        /*0100*/ 	.word	0x00002060


	//   ....[11]....
        /*0104*/ 	.word	0x00002070


	//   ....[12]....
        /*0108*/ 	.word	0x000020b0


	//   ....[13]....
        /*010c*/ 	.word	0x00002570


	//   ....[14]....
        /*0110*/ 	.word	0x00002580


	//   ....[15]....
        /*0114*/ 	.word	0x000028a0


	//   ....[16]....
        /*0118*/ 	.word	0x000028b0


	//   ....[17]....
        /*011c*/ 	.word	0x00002b70


	//   ....[18]....
        /*0120*/ 	.word	0x00002bc0


	//----- nvinfo : EIATTR_COOP_GROUP_MASK_REGIDS
	.align		4
.L_42:
        /*0124*/ 	.byte	0x04, 0x29
        /*0126*/ 	.short	(.L_44 - .L_43)


	//   ....[0]....
.L_43:
        /*0128*/ 	.word	0xffffffff


	//   ....[1]....
        /*012c*/ 	.word	0xffffffff


	//   ....[2]....
        /*0130*/ 	.word	0xffffffff


	//   ....[3]....
        /*0134*/ 	.word	0xffffffff


	//   ....[4]....
        /*0138*/ 	.word	0xffffffff


	//   ....[5]....
        /*013c*/ 	.word	0xffffffff


	//   ....[6]....
        /*0140*/ 	.word	0xffffffff


	//   ....[7]....
        /*0144*/ 	.word	0xffffffff


	//   ....[8]....
        /*0148*/ 	.word	0xffffffff


	//   ....[9]....
        /*014c*/ 	.word	0xffffffff


	//----- nvinfo : EIATTR_COOP_GROUP_INSTR_OFFSETS
	.align		4
.L_44:
        /*0150*/ 	.byte	0x04, 0x28
        /*0152*/ 	.short	(.L_46 - .L_45)


	//   ....[0]....
.L_45:
        /*0154*/ 	.word	0x00000050


	//   ....[1]....
        /*0158*/ 	.word	0x00000310


	//   ....[2]....
        /*015c*/ 	.word	0x00000500


	//   ....[3]....
        /*0160*/ 	.word	0x000009a0


	//   ....[4]....
        /*0164*/ 	.word	0x00000ae0


	//   ....[5]....
        /*0168*/ 	.word	0x00000fe0


	//   ....[6]....
        /*016c*/ 	.word	0x00001120


	//   ....[7]....
        /*0170*/ 	.word	0x00001610


	//   ....[8]....
        /*0174*/ 	.word	0x00002a00


	//   ....[9]....
        /*0178*/ 	.word	0x00002c70


	//----- nvinfo : EIATTR_VRC_CTA_INIT_COUNT
	.align		4
.L_46:
        /*017c*/ 	.byte	0x02, 0x4a
        /*017e*/ 	.byte	0x80
	.zero		1


	//----- nvinfo : EIATTR_MBARRIER_INSTR_OFFSETS
	.align		4
        /*0180*/ 	.byte	0x04, 0x39
        /*0182*/ 	.short	(.L_48 - .L_47)


	//   ....[0]....
.L_47:
        /*0184*/ 	.word	0x00001840
        /*0188*/ 	.word	0x000000ff
        /*018c*/ 	.word	0x00010000
        /*0190*/ 	.short	0x0100
        /*0192*/ 	.byte	0x08
	.zero		1


	//   ....[1]....
        /*0194*/ 	.word	0x00001850
        /*0198*/ 	.word	0x000000ff
        /*019c*/ 	.word	0x00010010
        /*01a0*/ 	.short	0x0100
        /*01a2*/ 	.byte	0x08
	.zero		1


	//   ....[2]....
        /*01a4*/ 	.word	0x00001900
        /*01a8*/ 	.word	0x000000ff
        /*01ac*/ 	.word	0x00010008
        /*01b0*/ 	.short	0x0100
        /*01b2*/ 	.byte	0x08
	.zero		1


	//   ....[3]....
        /*01b4*/ 	.word	0x00001910
        /*01b8*/ 	.word	0x000000ff
        /*01bc*/ 	.word	0x00010018
        /*01c0*/ 	.short	0x0100
        /*01c2*/ 	.byte	0x08
	.zero		1


	//   ....[4]....
        /*01c4*/ 	.word	0x00001af0
        /*01c8*/ 	.word	0x000000ff
        /*01cc*/ 	.word	0x00010000
        /*01d0*/ 	.short	0x010a
        /*01d2*/ 	.byte	0x08
	.zero		1


	//   ....[5]....
        /*01d4*/ 	.word	0x00001ee0
        /*01d8*/ 	.word	0x000000ff
        /*01dc*/ 	.word	0x00010010
        /*01e0*/ 	.short	0x010a
        /*01e2*/ 	.byte	0x08
	.zero		1


	//   ....[6]....
        /*01e4*/ 	.word	0x00002120
        /*01e8*/ 	.word	0x000000ff
        /*01ec*/ 	.word	0x00010000
        /*01f0*/ 	.short	0x010a
        /*01f2*/ 	.byte	0x2e
	.zero		1


	//   ....[7]....
        /*01f4*/ 	.word	0x000025c0
        /*01f8*/ 	.word	0x000000ff
        /*01fc*/ 	.word	0x00010010
        /*0200*/ 	.short	0x010a
        /*0202*/ 	.byte	0x2e
	.zero		1


	//   ....[8]....
        /*0204*/ 	.word	0x00002690
        /*0208*/ 	.word	0x000000ff
        /*020c*/ 	.word	0x00010000
        /*0210*/ 	.short	0x0108
        /*0212*/ 	.byte	0x08
	.zero		1


	//   ....[9]....
        /*0214*/ 	.word	0x000026a0
        /*0218*/ 	.word	0x000000ff
        /*021c*/ 	.word	0x00010010
        /*0220*/ 	.short	0x0108
        /*0222*/ 	.byte	0x08
	.zero		1


	//   ....[10]....
        /*0224*/ 	.word	0x000026f0
        /*0228*/ 	.word	0x000000ff
        /*022c*/ 	.word	0x00010008
        /*0230*/ 	.short	0x0108
        /*0232*/ 	.byte	0x08
	.zero		1


	//   ....[11]....
        /*0234*/ 	.word	0x00002700
        /*0238*/ 	.word	0x000000ff
        /*023c*/ 	.word	0x00010018
        /*0240*/ 	.short	0x0108
        /*0242*/ 	.byte	0x08
	.zero		1


	//   ....[12]....
        /*0244*/ 	.word	0x00002c90
        /*0248*/ 	.word	0x000000ff
        /*024c*/ 	.word	0x00010000
        /*0250*/ 	.short	0x010a
        /*0252*/ 	.byte	0x08
	.zero		1


	//   ....[13]....
        /*0254*/ 	.word	0x00002cc0
        /*0258*/ 	.word	0x000000ff
        /*025c*/ 	.word	0x00010010
        /*0260*/ 	.short	0x010a
        /*0262*/ 	.byte	0x08
	.zero		1


	//   ....[14]....
        /*0264*/ 	.word	0x00002cf0
        /*0268*/ 	.word	0x000000ff
        /*026c*/ 	.word	0x00010000
        /*0270*/ 	.short	0x010a
        /*0272*/ 	.byte	0x2e
	.zero		1


	//   ....[15]....
        /*0274*/ 	.word	0x00002d20
        /*0278*/ 	.word	0x000000ff
        /*027c*/ 	.word	0x00010010
        /*0280*/ 	.short	0x010a
        /*0282*/ 	.byte	0x2e
	.zero		1


	//----- nvinfo : EIATTR_NUM_MBARRIERS
	.align		4
.L_48:
        /*0284*/ 	.byte	0x03, 0x38
        /*0286*/ 	.short	0x0004


	//----- nvinfo : EIATTR_EXIT_INSTR_OFFSETS
	.align		4
        /*0288*/ 	.byte	0x04, 0x1c
        /*028a*/ 	.short	(.L_50 - .L_49)


	//   ....[0]....
.L_49:
        /*028c*/ 	.word	0x00002c80


	//----- nvinfo : EIATTR_REQNTID
	.align		4
.L_50:
        /*0290*/ 	.byte	0x04, 0x10
        /*0292*/ 	.short	(.L_52 - .L_51)
.L_51:
        /*0294*/ 	.word	0x00000100
        /*0298*/ 	.word	0x00000001
        /*029c*/ 	.word	0x00000001


	//----- nvinfo : EIATTR_CRS_STACK_SIZE
	.align		4
.L_52:
        /*02a0*/ 	.byte	0x04, 0x1e
        /*02a2*/ 	.short	(.L_54 - .L_53)
.L_53:
        /*02a4*/ 	.word	0x00000000


	//----- nvinfo : EIATTR_CBANK_PARAM_SIZE
	.align		4
.L_54:
        /*02a8*/ 	.byte	0x03, 0x19
        /*02aa*/ 	.short	0x0050


	//----- nvinfo : EIATTR_PARAM_CBANK
	.align		4
        /*02ac*/ 	.byte	0x04, 0x0a
        /*02ae*/ 	.short	(.L_56 - .L_55)
	.align		4
.L_55:
        /*02b0*/ 	.word	index@(.nv.constant0.gluon_tcgen05)
        /*02b4*/ 	.short	0x0380
        /*02b6*/ 	.short	0x0050


	//----- nvinfo : EIATTR_SW_WAR
	.align		4
.L_56:
        /*02b8*/ 	.byte	0x04, 0x36
        /*02ba*/ 	.short	(.L_58 - .L_57)
.L_57:
        /*02bc*/ 	.word	0x00000008
.L_58:


//--------------------- .nv.compat                --------------------------
	.section	.nv.compat,"",@"SHT_CUDA_COMPAT_INFO"
	.align	4
        /*0000*/ 	.byte	0x02, 0x02, 0x02, 0x00, 0x02, 0x05, 0x05, 0x00, 0x02, 0x03, 0x03, 0x00, 0x02, 0x06, 0x01, 0x00


//--------------------- .nv.callgraph             --------------------------
	.section	.nv.callgraph,"",@"SHT_CUDA_CALLGRAPH"
	.align	4
	.sectionentsize	8
	.align		4
        /*0000*/ 	.word	0x00000000
	.align		4
        /*0004*/ 	.word	0xffffffff
	.align		4
        /*0008*/ 	.word	0x00000000
	.align		4
        /*000c*/ 	.word	0xfffffffe
	.align		4
        /*0010*/ 	.word	0x00000000
	.align		4
        /*0014*/ 	.word	0xfffffffd
	.align		4
        /*0018*/ 	.word	0x00000000
	.align		4
        /*001c*/ 	.word	0xfffffffc


//--------------------- .text.gluon_tcgen05       --------------------------
	.section	.text.gluon_tcgen05,"ax",@progbits
	.align	128
        .global         gluon_tcgen05
        .type           gluon_tcgen05,@function
        .size           gluon_tcgen05,(.L_x_77 - gluon_tcgen05)
        .other          gluon_tcgen05,@"STO_CUDA_ENTRY STV_DEFAULT"
gluon_tcgen05:
.text.gluon_tcgen05:
[----:B------:R-:W1:Y:S01]  /*0000*/  LDC R1, c[0x0][0x37c] ;  /* 0x0000df00ff017b82 */ /* 0x000e620000000800 */
[----:B------:R-:W2:Y:S02]  /*0010*/  S2R R0, SR_TID.X ;  /* 0x0000000000007919 */ /* 0x000ea40000002100 */
[----:B--2---:R-:W-:-:S13]  /*0020*/  ISETP.GE.U32.AND P2, PT, R0, 0x20, PT ;  /* 0x000000200000780c */ /* 0x004fda0003f46070 */
[----:B------:R-:W-:Y:S05]  /*0030*/  @P2 BRA `(.L_x_0) ;  /* 0x0000000000b82947 */ /* 0x000fea0003800000 */
[----:B------:R-:W2:Y:S01]  /*0040*/  S2UR UR6, SR_CgaCtaId ;  /* 0x00000000000679c3 */ /* 0x000ea20000008800 */
[----:B------:R-:W-:Y:S01]  /*0050*/  NOP ;  /* 0x0000000000007918 */ /* 0x000fe20000000000 */
[----:B------:R-:W-:Y:S02]  /*0060*/  UMOV UR4, 0x40 ;  /* 0x0000004000047882 */ /* 0x000fe40000000000 */
[----:B--2---:R-:W-:-:S09]  /*0070*/  ULEA UR4, UR6, UR4, 0x18 ;  /* 0x0000000406047291 */ /* 0x004fd2000f8ec0ff */
[----:B------:R-:W2:Y:S01]  /*0080*/  LDS.U8 R2, [UR4] ;  /* 0x00000004ff027984 */ /* 0x000ea20008000000 */
[----:B------:R-:W-:Y:S02]  /*0090*/  UMOV UR4, 0x400 ;  /* 0x0000040000047882 */ /* 0x000fe40000000000 */
[----:B------:R-:W-:Y:S01]  /*00a0*/  ULEA UR4, UR6, UR4, 0x18 ;  /* 0x0000000406047291 */ /* 0x000fe2000f8ec0ff */
[----:B--2---:R-:W-:-:S13]  /*00b0*/  ISETP.NE.AND P0, PT, R2, RZ, PT ;  /* 0x000000ff0200720c */ /* 0x004fda0003f05270 */
[----:B------:R-:W-:Y:S05]  /*00c0*/  @P0 BRA `(.L_x_1) ;  /* 0x00000000007c0947 */ /* 0x000fea0003800000 */
[----:B------:R-:W-:-:S13]  /*00d0*/  ELECT P0, URZ, PT ;  /* 0x0000000000ff782f */ /* 0x000fda0003800000 */
[----:B------:R-:W-:Y:S05]  /*00e0*/  @!P0 BRA `(.L_x_2) ;  /* 0x0000000000848947 */ /* 0x000fea0003800000 */
[----:B------:R-:W-:Y:S01]  /*00f0*/  UMOV UR5, 0x2 ;  /* 0x0000000200057882 */ /* 0x000fe20000000000 */
[----:B------:R-:W-:Y:S02]  /*0100*/  IMAD.MOV.U32 R5, RZ, RZ, 0x1 ;  /* 0x00000001ff057424 */ /* 0x000fe400078e00ff */
[----:B------:R-:W-:Y:S02]  /*0110*/  IMAD.MOV.U32 R3, RZ, RZ, 0x3 ;  /* 0x00000003ff037424 */ /* 0x000fe400078e00ff */
[----:B------:R-:W-:Y:S04]  /*0120*/  DEPBAR.LE SB2, 0x36 ;  /* 0x0000ad800000791a */ /* 0x000fe80000000000 */
[----:B------:R-:W2:Y:S02]  /*0130*/  UTCATOMSWS.FIND_AND_SET.ALIGN UP0, UR5, UR5 ;  /* 0x00000005000575e3 */ /* 0x000ea40008000800 */
[----:B--2---:R-:W-:-:S04]  /*0140*/  PLOP3.LUT P0, PT, PT, PT, UP0, 0x80, 0x8 ;  /* 0x000000000008781c */ /* 0x004fc80003f0f008 */
[----:B------:R-:W-:-:S04]  /*0150*/  SEL R2, RZ, 0xffffffff, !P0 ;  /* 0xffffffffff027807 */ /* 0x000fc80004000000 */
[----:B------:R-:W-:Y:S01]  /*0160*/  ISETP.NE.AND P0, PT, R2, RZ, PT ;  /* 0x000000ff0200720c */ /* 0x000fe20003f05270 */
[----:B------:R-:W-:-:S12]  /*0170*/  IMAD.U32 R2, RZ, RZ, UR5 ;  /* 0x00000005ff027e24 */ /* 0x000fd8000f8e00ff */
[----:B------:R-:W-:Y:S05]  /*0180*/  @P0 BRA `(.L_x_3) ;  /* 0x0000000000240947 */ /* 0x000fea0003800000 */
.L_x_4:
[----:B------:R-:W-:Y:S05]  /*0190*/  NANOSLEEP 0x64 ;  /* 0x000000640000795d */ /* 0x000fea0003800000 */
[----:B------:R-:W-:-:S05]  /*01a0*/  UMOV UR5, 0x2 ;  /* 0x0000000200057882 */ /* 0x000fca0000000000 */
[----:B------:R-:W-:Y:S04]  /*01b0*/  DEPBAR.LE SB2, 0x36 ;  /* 0x0000ad800000791a */ /* 0x000fe80000000000 */
[----:B------:R-:W2:Y:S02]  /*01c0*/  UTCATOMSWS.FIND_AND_SET.ALIGN UP0, UR5, UR5 ;  /* 0x00000005000575e3 */ /* 0x000ea40008000800 */
[----:B--2---:R-:W-:-:S04]  /*01d0*/  PLOP3.LUT P0, PT, PT, PT, UP0, 0x80, 0x8 ;  /* 0x000000000008781c */ /* 0x004fc80003f0f008 */
[----:B------:R-:W-:-:S04]  /*01e0*/  SEL R2, RZ, 0xffffffff, !P0 ;  /* 0xffffffffff027807 */ /* 0x000fc80004000000 */
[----:B------:R-:W-:Y:S01]  /*01f0*/  ISETP.NE.AND P0, PT, R2, RZ, PT ;  /* 0x000000ff0200720c */ /* 0x000fe20003f05270 */
[----:B------:R-:W-:-:S12]  /*0200*/  IMAD.U32 R2, RZ, RZ, UR5 ;  /* 0x00000005ff027e24 */ /* 0x000fd8000f8e00ff */
[----:B------:R-:W-:Y:S05]  /*0210*/  @!P0 BRA `(.L_x_4) ;  /* 0xfffffffc00dc8947 */ /* 0x000fea000383ffff */
.L_x_3:
[C---:B------:R-:W-:Y:S01]  /*0220*/  VIADD R4, R2.reuse, 0x10 ;  /* 0x0000001002047836 */ /* 0x040fe20000000000 */
[----:B------:R-:W-:Y:S01]  /*0230*/  UMOV UR5, 0x50 ;  /* 0x0000005000057882 */ /* 0x000fe20000000000 */
[----:B------:R-:W-:Y:S01]  /*0240*/  SHF.L.U32 R3, R3, R2, RZ ;  /* 0x0000000203037219 */ /* 0x000fe200000006ff */
[----:B------:R-:W-:Y:S01]  /*0250*/  ULEA UR5, UR6, UR5, 0x18 ;  /* 0x0000000506057291 */ /* 0x000fe2000f8ec0ff */
[----:B------:R-:W-:Y:S01]  /*0260*/  IMAD.SHL.U32 R2, R2, 0x20, RZ ;  /* 0x0000002002027824 */ /* 0x000fe200078e00ff */
[----:B------:R-:W-:-:S04]  /*0270*/  SHF.L.U32 R4, R5, R4, RZ ;  /* 0x0000000405047219 */ /* 0x000fc800000006ff */
[----:B------:R-:W-:-:S05]  /*0280*/  LOP3.LUT R3, R4, R3, RZ, 0xfc, !PT ;  /* 0x0000000304037212 */ /* 0x000fca00078efcff */
[----:B------:R2:W-:Y:S04]  /*0290*/  ATOMS.OR RZ, [UR5], R3 ;  /* 0x00000003ffff798c */ /* 0x0005e8000b000005 */
[----:B------:R2:W-:Y:S01]  /*02a0*/  STS [UR4], R2 ;  /* 0x00000002ff007988 */ /* 0x0005e20008000804 */
[----:B------:R-:W-:Y:S05]  /*02b0*/  BRA `(.L_x_2) ;  /* 0x0000000000107947 */ /* 0x000fea0003800000 */
.L_x_1:
[----:B------:R-:W-:Y:S01]  /*02c0*/  IMAD.MOV.U32 R3, RZ, RZ, -0x1 ;  /* 0xffffffffff037424 */ /* 0x000fe200078e00ff */
[----:B------:R-:W-:-:S04]  /*02d0*/  MOV R2, 0x300 ;  /* 0x0000030000027802 */ /* 0x000fc80000000f00 */
[----:B------:R2:W-:Y:S03]  /*02e0*/  STS [UR4], R3 ;  /* 0x00000003ff007988 */ /* 0x0005e60008000804 */
[----:B-12---:R-:W-:Y:S05]  /*02f0*/  CALL.REL.NOINC `($__internal_1_$__cuda_sm10x_tcgen05_guardrail_trap_phase_invalid_during_alloc) ;  /* 0x0000002800a07944 */ /* 0x006fea0003c00000 */
.L_x_2:
[----:B------:R-:W-:Y:S05]  /*0300*/  WARPSYNC.ALL ;  /* 0x0000000000007948 */ /* 0x000fea0003800000 */
[----:B------:R-:W-:Y:S01]  /*0310*/  NOP ;  /* 0x0000000000007918 */ /* 0x000fe20000000000 */
.L_x_0:
[----:B------:R-:W3:Y:S08]  /*0320*/  S2UR UR4, SR_CgaCtaId ;  /* 0x00000000000479c3 */ /* 0x000ef00000008800 */
[----:B------:R-:W-:Y:S01]  /*0330*/  BAR.SYNC.DEFER_BLOCKING 0x0 ;  /* 0x0000000000007b1d */ /* 0x000fe20000010000 */
[----:B------:R-:W-:-:S05]  /*0340*/  LOP3.LUT R20, R0, 0xff, RZ, 0xc0, !PT ;  /* 0x000000ff00147812 */ /* 0x000fca00078ec0ff */
[----:B------:R-:W-:Y:S02]  /*0350*/  UMOV UR8, 0x400 ;  /* 0x0000040000087882 */ /* 0x000fe40000000000 */
[----:B--2---:R-:W2:Y:S08]  /*0360*/  LDC R3, c[0x0][0x398] ;  /* 0x0000e600ff037b82 */ /* 0x004eb00000000800 */
[----:B------:R-:W4:Y:S01]  /*0370*/  LDC R6, c[0x0][0x3a0] ;  /* 0x0000e800ff067b82 */ /* 0x000f220000000800 */
[----:B---3--:R-:W-:-:S07]  /*0380*/  ULEA UR8, UR4, UR8, 0x18 ;  /* 0x0000000804087291 */ /* 0x008fce000f8ec0ff */
[----:B------:R-:W3:Y:S02]  /*0390*/  S2UR UR15, SR_CTAID.Y ;  /* 0x00000000000f79c3 */ /* 0x000ee40000002600 */
[----:B------:R-:W5:Y:S06]  /*03a0*/  LDS R4, [UR8] ;  /* 0x00000008ff047984 */ /* 0x000f6c0008000800 */
[----:B------:R-:W-:Y:S06]  /*03b0*/  BAR.SYNC.DEFER_BLOCKING 0x0 ;  /* 0x0000000000007b1d */ /* 0x000fec0000010000 */
[----:B------:R-:W-:Y:S05]  /*03c0*/  @P2 BRA `(.L_x_5) ;  /* 0x0000000000182947 */ /* 0x000fea0003800000 */
[----:B------:R-:W-:Y:S01]  /*03d0*/  ELECT P0, URZ, PT ;  /* 0x0000000000ff782f */ /* 0x000fe20003800000 */
[----:B------:R-:W-:Y:S01]  /*03e0*/  IMAD.MOV.U32 R2, RZ, RZ, 0x1 ;  /* 0x00000001ff027424 */ /* 0x000fe200078e00ff */
[----:B------:R-:W-:Y:S01]  /*03f0*/  UMOV UR5, 0x40 ;  /* 0x0000004000057882 */ /* 0x000fe20000000000 */
[----:B------:R-:W-:Y:S01]  /*0400*/  UVIRTCOUNT.DEALLOC.SMPOOL 0x80 ;  /* 0x000000800000784c */ /* 0x000fe20000000000 */
[----:B------:R-:W-:-:S09]  /*0410*/  ULEA UR5, UR4, UR5, 0x18 ;  /* 0x0000000504057291 */ /* 0x000fd2000f8ec0ff */
[----:B------:R5:W-:Y:S03]  /*0420*/  @P0 STS.U8 [UR5], R2 ;  /* 0x00000002ff000988 */ /* 0x000be60008000005 */
.L_x_5:
[----:B------:R-:W5:Y:S01]  /*0430*/  S2UR UR4, SR_CTAID.Z ;  /* 0x00000000000479c3 */ /* 0x000f620000002700 */
[----:B------:R-:W4:Y:S01]  /*0440*/  LDCU UR5, c[0x0][0x370] ;  /* 0x00006e00ff0577ac */ /* 0x000f220008000800 */
[C---:B------:R-:W-:Y:S01]  /*0450*/  ISETP.GE.U32.AND P0, PT, R20.reuse, 0x20, PT ;  /* 0x000000201400780c */ /* 0x040fe20003f06070 */
[----:B--2--5:R-:W-:Y:S01]  /*0460*/  VIADD R2, R3, 0xffffffff ;  /* 0xffffffff03027836 */ /* 0x024fe20000000000 */
[C---:B------:R-:W-:Y:S01]  /*0470*/  ISETP.NE.U32.AND P3, PT, R20.reuse, RZ, PT ;  /* 0x000000ff1400720c */ /* 0x040fe20003f65070 */
[----:B------:R-:W2:Y:S01]  /*0480*/  LDCU UR6, c[0x0][0x374] ;  /* 0x00006e80ff0677ac */ /* 0x000ea20008000800 */
[----:B------:R-:W-:Y:S01]  /*0490*/  LEA R7, R20, UR8, 0x2 ;  /* 0x0000000814077c11 */ /* 0x000fe2000f8e10ff */
[----:B----4-:R-:W-:Y:S01]  /*04a0*/  VIADD R11, R6, 0xffffffff ;  /* 0xffffffff060b7836 */ /* 0x010fe20000000000 */
[----:B------:R-:W4:Y:S01]  /*04b0*/  S2UR UR14, SR_CTAID.X ;  /* 0x00000000000e79c3 */ /* 0x000f220000002500 */
[----:B------:R-:W5:Y:S01]  /*04c0*/  LDCU.64 UR12, c[0x0][0x3c0] ;  /* 0x00007800ff0c77ac */ /* 0x000f620008000a00 */
[----:B------:R-:W-:Y:S01]  /*04d0*/  R2UR UR11, R4 ;  /* 0x00000000040b72ca */ /* 0x000fe200000e0000 */
[----:B------:R-:W-:Y:S04]  /*04e0*/  BSSY.RECONVERGENT B0, `(.L_x_6) ;  /* 0x0000011000007945 */ /* 0x000fe80003800200 */
[----:B------:R3:W-:Y:S01]  /*04f0*/  @!P0 STS [R7], RZ ;  /* 0x000000ff07008388 */ /* 0x0007e20000000800 */
[----:B------:R-:W-:-:S03]  /*0500*/  NOP ;  /* 0x0000000000007918 */ /* 0x000fc60000000000 */
[----:B------:R3:W-:Y:S02]  /*0510*/  @!P3 STS [UR8+0x24], R2 ;  /* 0x00002402ff00b988 */ /* 0x0007e40008000808 */
[----:B--23--:R-:W-:Y:S02]  /*0520*/  UIMAD UR4, UR4, UR6, UR15 ;  /* 0x00000006040472a4 */ /* 0x00cfe4000f8e020f */
[----:B------:R2:W-:Y:S02]  /*0530*/  @!P3 STS [UR8+0x20], R11 ;  /* 0x0000200bff00b988 */ /* 0x0005e40008000808 */
[----:B----4-:R-:W-:-:S04]  /*0540*/  UIMAD UR4, UR4, UR5, UR14 ;  /* 0x00000005040472a4 */ /* 0x010fc8000f8e020e */
[----:B------:R-:W-:-:S04]  /*0550*/  UIMAD UR4, UR4, 0x180, URZ ;  /* 0x00000180040478a4 */ /* 0x000fc8000f8e02ff */
[----:B-----5:R-:W-:-:S04]  /*0560*/  UIADD3 UR6, UP0, UPT, UR4, UR12, URZ ;  /* 0x0000000c04067290 */ /* 0x020fc8000ff1e0ff */
[----:B------:R-:W-:Y:S01]  /*0570*/  ULEA.HI.X.SX32 UR7, UR4, UR13, 0x1, UP0 ;  /* 0x0000000d04077291 */ /* 0x000fe200080f0eff */
[----:B--2---:R-:W-:Y:S11]  /*0580*/  @P3 BRA `(.L_x_7) ;  /* 0x0000000000183947 */ /* 0x004ff60003800000 */
[----:B------:R-:W2:Y:S01]  /*0590*/  LDS R3, [UR8+0x8] ;  /* 0x00000808ff037984 */ /* 0x000ea20008000800 */
[----:B------:R-:W3:Y:S01]  /*05a0*/  LDC.64 R8, c[0x0][0x380] ;  /* 0x0000e000ff087b82 */ /* 0x000ee20000000a00 */
[----:B------:R-:W-:Y:S02]  /*05b0*/  IMAD.MOV.U32 R4, RZ, RZ, 0x70 ;  /* 0x00000070ff047424 */ /* 0x000fe400078e00ff */
[----:B---3--:R3:W-:Y:S03]  /*05c0*/  STS.64 [UR8], R8 ;  /* 0x00000008ff007988 */ /* 0x0087e60008000a08 */
[----:B--2---:R-:W-:-:S05]  /*05d0*/  LOP3.LUT R3, R3, 0x10, R4, 0xd8, !PT ;  /* 0x0000001003037812 */ /* 0x004fca00078ed804 */
[----:B------:R3:W-:Y:S02]  /*05e0*/  STS [UR8+0x8], R3 ;  /* 0x00000803ff007988 */ /* 0x0007e40008000808 */
.L_x_7:
[----:B------:R-:W-:Y:S05]  /*05f0*/  BSYNC.RECONVERGENT B0 ;  /* 0x0000000000007941 */ /* 0x000fea0003800200 */
.L_x_6:
[----:B------:R-:W-:Y:S04]  /*0600*/  BSSY.RECONVERGENT B0, `(.L_x_8) ;  /* 0x000000a000007945 */ /* 0x000fe80003800200 */
[----:B------:R-:W-:Y:S05]  /*0610*/  @P3 BRA `(.L_x_9) ;  /* 0x0000000000203947 */ /* 0x000fea0003800000 */
[----:B---3--:R-:W2:Y:S01]  /*0620*/  LDS R3, [UR8+0x34] ;  /* 0x00003408ff037984 */ /* 0x008ea20008000800 */
[----:B------:R-:W-:Y:S02]  /*0630*/  IMAD.MOV.U32 R4, RZ, RZ, 0x3f000000 ;  /* 0x3f000000ff047424 */ /* 0x000fe400078e00ff */
[----:B------:R-:W-:Y:S01]  /*0640*/  @!P3 IMAD.MOV.U32 R5, RZ, RZ, 0x3f ;  /* 0x0000003fff05b424 */ /* 0x000fe200078e00ff */
[----:B------:R-:W3:Y:S02]  /*0650*/  @!P3 LDS R8, [UR8+0x38] ;  /* 0x00003808ff08b984 */ /* 0x000ee40008000800 */
[----:B--2---:R-:W-:Y:S02]  /*0660*/  LOP3.LUT R3, R3, 0xff000000, R4, 0xb8, !PT ;  /* 0xff00000003037812 */ /* 0x004fe400078eb804 */
[----:B---3--:R-:W-:-:S03]  /*0670*/  @!P3 LOP3.LUT R4, R8, 0xff, R5, 0xb8, !PT ;  /* 0x000000ff0804b812 */ /* 0x008fc600078eb805 */
[----:B------:R2:W-:Y:S04]  /*0680*/  STS [UR8+0x34], R3 ;  /* 0x00003403ff007988 */ /* 0x0005e80008000808 */
[----:B------:R2:W-:Y:S02]  /*0690*/  @!P3 STS [UR8+0x38], R4 ;  /* 0x00003804ff00b988 */ /* 0x0005e40008000808 */
.L_x_9:
[----:B------:R-:W-:Y:S05]  /*06a0*/  BSYNC.RECONVERGENT B0 ;  /* 0x0000000000007941 */ /* 0x000fea0003800200 */
.L_x_8:
[----:B------:R-:W-:Y:S04]  /*06b0*/  BSSY.RECONVERGENT B0, `(.L_x_10) ;  /* 0x000000e000007945 */ /* 0x000fe80003800200 */
[----:B------:R-:W-:Y:S05]  /*06c0*/  @P3 BRA `(.L_x_11) ;  /* 0x0000000000303947 */ /* 0x000fea0003800000 */
[----:B--2---:R-:W2:Y:S01]  /*06d0*/  LDS R4, [UR8+0x34] ;  /* 0x00003408ff047984 */ /* 0x004ea20008000800 */
[----:B------:R-:W4:Y:S03]  /*06e0*/  LDC.64 R12, c[0x0][0x3a8] ;  /* 0x0000ea00ff0c7b82 */ /* 0x000f260000000a00 */
[----:B---3--:R-:W3:Y:S01]  /*06f0*/  LDS R3, [UR8+0x1c] ;  /* 0x00001c08ff037984 */ /* 0x008ee20008000800 */
[C---:B----4-:R-:W-:Y:S01]  /*0700*/  SHF.L.U64.HI R8, R12.reuse, 0x1, R13 ;  /* 0x000000010c087819 */ /* 0x050fe2000001020d */
[----:B------:R-:W-:-:S03]  /*0710*/  IMAD.SHL.U32 R5, R12, 0x2, RZ ;  /* 0x000000020c057824 */ /* 0x000fc600078e00ff */
[--C-:B------:R-:W-:Y:S02]  /*0720*/  SHF.R.U32.HI R10, RZ, 0x4, R8.reuse ;  /* 0x00000004ff0a7819 */ /* 0x100fe40000011608 */
[----:B------:R-:W-:-:S05]  /*0730*/  SHF.R.U64 R5, R5, 0x4, R8 ;  /* 0x0000000405057819 */ /* 0x000fca0000001208 */
[----:B------:R4:W-:Y:S01]  /*0740*/  STS [UR8+0xc], R5 ;  /* 0x00000c05ff007988 */ /* 0x0009e20008000808 */
[----:B--2---:R-:W-:Y:S02]  /*0750*/  LOP3.LUT R4, R4, 0x7, RZ, 0xb8, !PT ;  /* 0x0000000704047812 */ /* 0x004fe400078eb8ff */
[----:B---3--:R-:W-:-:S03]  /*0760*/  LOP3.LUT R3, R3, 0xf, R10, 0xb8, !PT ;  /* 0x0000000f03037812 */ /* 0x008fc600078eb80a */
[----:B------:R4:W-:Y:S04]  /*0770*/  STS [UR8+0x34], R4 ;  /* 0x00003404ff007988 */ /* 0x0009e80008000808 */
[----:B------:R4:W-:Y:S02]  /*0780*/  STS [UR8+0x1c], R3 ;  /* 0x00001c03ff007988 */ /* 0x0009e40008000808 */
.L_x_11:
[----:B------:R-:W-:Y:S05]  /*0790*/  BSYNC.RECONVERGENT B0 ;  /* 0x0000000000007941 */ /* 0x000fea0003800200 */
.L_x_10:
[----:B------:R-:W-:Y:S04]  /*07a0*/  BSSY.RECONVERGENT B1, `(.L_x_12) ;  /* 0x000001a000017945 */ /* 0x000fe80003800200 */
[----:B------:R-:W-:Y:S04]  /*07b0*/  BSSY.RELIABLE B0, `(.L_x_13) ;  /* 0x0000015000007945 */ /* 0x000fe80003800100 */
[----:B------:R-:W-:Y:S05]  /*07c0*/  @P3 BRA `(.L_x_14) ;  /* 0x0000000000203947 */ /* 0x000fea0003800000 */
[----:B--234-:R-:W2:Y:S02]  /*07d0*/  LDS R3, [UR8+0x34] ;  /* 0x00003408ff037984 */ /* 0x01cea40008000800 */
[----:B--2---:R-:W-:-:S05]  /*07e0*/  LOP3.LUT R3, R3, 0x38, RZ, 0xb8, !PT ;  /* 0x0000003803037812 */ /* 0x004fca00078eb8ff */
[----:B------:R2:W-:Y:S01]  /*07f0*/  STS [UR8+0x34], R3 ;  /* 0x00003403ff007988 */ /* 0x0005e20008000808 */
[----:B------:R-:W-:Y:S05]  /*0800*/  @P3 BRA `(.L_x_15) ;  /* 0x0000000000203947 */ /* 0x000fea0003800000 */
[----:B--2---:R-:W2:Y:S01]  /*0810*/  LDS R3, [UR8+0x8] ;  /* 0x00000808ff037984 */ /* 0x004ea20008000800 */
[----:B------:R-:W-:-:S05]  /*0820*/  IMAD.MOV.U32 R4, RZ, RZ, 0x780 ;  /* 0x00000780ff047424 */ /* 0x000fca00078e00ff */
[----:B--2---:R-:W-:-:S05]  /*0830*/  LOP3.LUT R3, R3, 0x300, R4, 0xd8, !PT ;  /* 0x0000030003037812 */ /* 0x004fca00078ed804 */
[----:B------:R5:W-:Y:S02]  /*0840*/  STS [UR8+0x8], R3 ;  /* 0x00000803ff007988 */ /* 0x000be40008000808 */
.L_x_14:
[----:B------:R-:W-:Y:S05]  /*0850*/  @P3 BRA `(.L_x_16) ;  /* 0x0000000000283947 */ /* 0x000fea0003800000 */
[----:B--2345:R-:W2:Y:S02]  /*0860*/  LDS R3, [UR8+0x8] ;  /* 0x00000808ff037984 */ /* 0x03cea40008000800 */
[----:B--2---:R-:W-:-:S05]  /*0870*/  LOP3.LUT R3, R3, 0x1800, RZ, 0xb8, !PT ;  /* 0x0000180003037812 */ /* 0x004fca00078eb8ff */
[----:B------:R3:W-:Y:S02]  /*0880*/  STS [UR8+0x8], R3 ;  /* 0x00000803ff007988 */ /* 0x0007e40008000808 */
.L_x_15:
[----:B------:R-:W-:Y:S05]  /*0890*/  @P3 BREAK.RELIABLE B0 ;  /* 0x0000000000003942 */ /* 0x000fea0003800100 */
[----:B------:R-:W-:Y:S05]  /*08a0*/  @P3 BRA `(.L_x_17) ;  /* 0x0000000000243947 */ /* 0x000fea0003800000 */
[----:B------:R-:W4:Y:S01]  /*08b0*/  LDS R4, [UR8+0x8] ;  /* 0x00000808ff047984 */ /* 0x000f220008000800 */
[----:B--23--:R-:W-:-:S05]  /*08c0*/  IMAD.MOV.U32 R3, RZ, RZ, 0x6000 ;  /* 0x00006000ff037424 */ /* 0x00cfca00078e00ff */
[----:B----4-:R-:W-:-:S04]  /*08d0*/  LOP3.LUT R3, R4, 0x6000, R3, 0xd8, !PT ;  /* 0x0000600004037812 */ /* 0x010fc800078ed803 */
[----:B------:R-:W-:-:S05]  /*08e0*/  LOP3.LUT R3, R3, 0x400000, RZ, 0xb8, !PT ;  /* 0x0040000003037812 */ /* 0x000fca00078eb8ff */
[----:B------:R2:W-:Y:S02]  /*08f0*/  STS [UR8+0x8], R3 ;  /* 0x00000803ff007988 */ /* 0x0005e40008000808 */
.L_x_16:
[----:B------:R-:W-:Y:S05]  /*0900*/  BSYNC.RELIABLE B0 ;  /* 0x0000000000007941 */ /* 0x000fea0003800100 */
.L_x_13:
[----:B--2345:R-:W2:Y:S02]  /*0910*/  @!P3 LDS R3, [UR8+0x8] ;  /* 0x00000808ff03b984 */ /* 0x03cea40008000800 */
[----:B--2---:R-:W-:-:S05]  /*0920*/  @!P3 LOP3.LUT R3, R3, 0x8000, RZ, 0xb8, !PT ;  /* 0x000080000303b812 */ /* 0x004fca00078eb8ff */
[----:B------:R4:W-:Y:S02]  /*0930*/  @!P3 STS [UR8+0x8], R3 ;  /* 0x00000803ff00b988 */ /* 0x0009e40008000808 */
.L_x_17:
[----:B------:R-:W-:Y:S05]  /*0940*/  BSYNC.RECONVERGENT B1 ;  /* 0x0000000000017941 */ /* 0x000fea0003800200 */
.L_x_12:
[----:B------:R-:W-:Y:S05]  /*0950*/  WARPSYNC.ALL ;  /* 0x0000000000007948 */ /* 0x000fea0003800000 */
[----:B------:R-:W-:Y:S01]  /*0960*/  NOP ;  /* 0x0000000000007918 */ /* 0x000fe20000000000 */
[----:B------:R-:W-:Y:S05]  /*0970*/  @P0 BRA `(.L_x_18) ;  /* 0x0000000000300947 */ /* 0x000fea0003800000 */
[----:B--234-:R-:W2:Y:S01]  /*0980*/  S2R R3, SR_LANEID ;  /* 0x0000000000037919 */ /* 0x01cea20000000000 */
[----:B------:R-:W-:Y:S05]  /*0990*/  WARPSYNC.ALL ;  /* 0x0000000000007948 */ /* 0x000fea0003800000 */
[----:B------:R-:W-:Y:S01]  /*09a0*/  NOP ;  /* 0x0000000000007918 */ /* 0x000fe20000000000 */
[----:B--2---:R-:W-:-:S05]  /*09b0*/  IMAD.SHL.U32 R3, R3, 0x4, RZ ;  /* 0x0000000403037824 */ /* 0x004fca00078e00ff */
[----:B------:R-:W2:Y:S01]  /*09c0*/  LDS R9, [R3+UR8] ;  /* 0x0000000803097984 */ /* 0x000ea20008000800 */
[----:B------:R-:W-:-:S05]  /*09d0*/  IADD3 R4, P1, PT, R3, UR6, RZ ;  /* 0x0000000603047c10 */ /* 0x000fca000ff3e0ff */
[----:B------:R-:W-:-:S05]  /*09e0*/  IMAD.X R5, RZ, RZ, UR7, P1 ;  /* 0x00000007ff057e24 */ /* 0x000fca00088e06ff */
[----:B--2---:R5:W2:Y:S01]  /*09f0*/  ATOMG.E.EXCH.STRONG.GPU PT, RZ, [R4], R9 ;  /* 0x0000000904ff73a8 */ /* 0x004aa200041ee100 */
[----:B------:R-:W-:-:S04]  /*0a00*/  DEPBAR {5,4,3,2,1,0} ;  /* 0x0000003f0000791a */ /* 0x000fc80000000000 */
[----:B------:R-:W3:Y:S02]  /*0a10*/  CCTL.E.C.LDCU.IV.DEEP [UR6] ;  /* 0x0000000006007540 */ /* 0x000ee40009c08000 */
[----:B---3--:R5:W-:Y:S01]  /*0a20*/  UTMACCTL.IV [UR6] ;  /* 0x00000000060079b9 */ /* 0x008be20008000000 */
[----:B------:R-:W-:Y:S01]  /*0a30*/  NOP ;  /* 0x0000000000007918 */ /* 0x000fe20000000000 */
.L_x_18:
[----:B------:R-:W-:Y:S05]  /*0a40*/  @P0 BRA `(.L_x_19) ;  /* 0x00000000000c0947 */ /* 0x000fea0003800000 */
[----:B------:R0:W-:Y:S01]  /*0a50*/  UTMACMDFLUSH ;  /* 0x00000000000079b7 */ /* 0x0001e20000000000 */
[----:B------:R-:W-:Y:S05]  /*0a60*/  @P0 BRA `(.L_x_19) ;  /* 0x0000000000040947 */ /* 0x000fea0003800000 */
[----:B------:R-:W-:-:S04]  /*0a70*/  DEPBAR.LE SB0, 0x0 ;  /* 0x000080000000791a */ /* 0x000fc80000000000 */
.L_x_19:
[----:B------:R-:W-:Y:S05]  /*0a80*/  WARPSYNC.ALL ;  /* 0x0000000000007948 */ /* 0x000fea0003800000 */
[----:B------:R-:W-:Y:S01]  /*0a90*/  NOP ;  /* 0x0000000000007918 */ /* 0x000fe20000000000 */
[----:B--2---:R-:W-:Y:S06]  /*0aa0*/  BAR.SYNC.DEFER_BLOCKING 0x0 ;  /* 0x0000000000007b1d */ /* 0x004fec0000010000 */
[----:B------:R-:W-:Y:S02]  /*0ab0*/  BSSY.RECONVERGENT B1, `(.L_x_20) ;  /* 0x000000b000017945 */ /* 0x000fe40003800200 */
[----:B------:R-:W-:Y:S06]  /*0ac0*/  BAR.SYNC.DEFER_BLOCKING 0x0 ;  /* 0x0000000000007b1d */ /* 0x000fec0000010000 */
[----:B------:R2:W-:Y:S01]  /*0ad0*/  @!P0 STS [R7], RZ ;  /* 0x000000ff07008388 */ /* 0x0005e20000000800 */
[----:B------:R-:W-:Y:S01]  /*0ae0*/  NOP ;  /* 0x0000000000007918 */ /* 0x000fe20000000000 */
[----:B------:R-:W-:Y:S05]  /*0af0*/  @P3 BRA `(.L_x_21) ;  /* 0x0000000000183947 */ /* 0x000fea0003800000 */
[----:B---34-:R-:W3:Y:S01]  /*0b00*/  LDS R3, [UR8+0x8] ;  /* 0x00000808ff037984 */ /* 0x018ee20008000800 */
[----:B-----5:R-:W4:Y:S01]  /*0b10*/  LDC.64 R8, c[0x0][0x388] ;  /* 0x0000e200ff087b82 */ /* 0x020f220000000a00 */
[----:B------:R-:W-:Y:S02]  /*0b20*/  IMAD.MOV.U32 R4, RZ, RZ, 0x70 ;  /* 0x00000070ff047424 */ /* 0x000fe400078e00ff */
[----:B----4-:R4:W-:Y:S03]  /*0b30*/  STS.64 [UR8], R8 ;  /* 0x00000008ff007988 */ /* 0x0109e60008000a08 */
[----:B---3--:R-:W-:-:S05]  /*0b40*/  LOP3.LUT R3, R3, 0x10, R4, 0xd8, !PT ;  /* 0x0000001003037812 */ /* 0x008fca00078ed804 */
[----:B------:R4:W-:Y:S02]  /*0b50*/  STS [UR8+0x8], R3 ;  /* 0x00000803ff007988 */ /* 0x0009e40008000808 */
.L_x_21:
[----:B-----5:R-:W-:Y:S05]  /*0b60*/  BSYNC.RECONVERGENT B1 ;  /* 0x0000000000017941 */ /* 0x020fea0003800200 */
.L_x_20:
[----:B------:R-:W-:Y:S04]  /*0b70*/  BSSY.RECONVERGENT B2, `(.L_x_22) ;  /* 0x000000f000027945 */ /* 0x000fe80003800200 */
[----:B------:R-:W-:Y:S04]  /*0b80*/  BSSY.RELIABLE B1, `(.L_x_23) ;  /* 0x000000c000017945 */ /* 0x000fe80003800100 */
[----:B------:R-:W-:Y:S05]  /*0b90*/  @P3 BRA `(.L_x_24) ;  /* 0x0000000000283947 */ /* 0x000fea0003800000 */
[----:B---34-:R-:W3:Y:S01]  /*0ba0*/  LDS R3, [UR8+0x34] ;  /* 0x00003408ff037984 */ /* 0x018ee20008000800 */
[----:B------:R-:W-:Y:S01]  /*0bb0*/  IMAD.MOV.U32 R4, RZ, RZ, 0x3f000000 ;  /* 0x3f000000ff047424 */ /* 0x000fe200078e00ff */
[----:B------:R-:W-:Y:S05]  /*0bc0*/  @P3 BREAK.RELIABLE B1 ;  /* 0x0000000000013942 */ /* 0x000fea0003800100 */
[----:B---3--:R-:W-:-:S05]  /*0bd0*/  LOP3.LUT R3, R3, 0xff000000, R4, 0xb8, !PT ;  /* 0xff00000003037812 */ /* 0x008fca00078eb804 */
[----:B------:R3:W-:Y:S01]  /*0be0*/  STS [UR8+0x34], R3 ;  /* 0x00003403ff007988 */ /* 0x0007e20008000808 */
[----:B------:R-:W-:Y:S05]  /*0bf0*/  @P3 BRA `(.L_x_25) ;  /* 0x0000000000183947 */ /* 0x000fea0003800000 */
[----:B---3--:R-:W3:Y:S01]  /*0c00*/  LDS R3, [UR8+0x38] ;  /* 0x00003808ff037984 */ /* 0x008ee20008000800 */
[----:B------:R-:W-:-:S05]  /*0c10*/  IMAD.MOV.U32 R4, RZ, RZ, 0x3f ;  /* 0x0000003fff047424 */ /* 0x000fca00078e00ff */
[----:B---3--:R-:W-:-:S05]  /*0c20*/  LOP3.LUT R3, R3, 0xff, R4, 0xb8, !PT ;  /* 0x000000ff03037812 */ /* 0x008fca00078eb804 */
[----:B------:R5:W-:Y:S02]  /*0c30*/  STS [UR8+0x38], R3 ;  /* 0x00003803ff007988 */ /* 0x000be40008000808 */
.L_x_24:
[----:B------:R-:W-:Y:S05]  /*0c40*/  BSYNC.RELIABLE B1 ;  /* 0x0000000000017941 */ /* 0x000fea0003800100 */
.L_x_23:
[----:B------:R2:W-:Y:S02]  /*0c50*/  @!P3 STS [UR8+0x20], R11 ;  /* 0x0000200bff00b988 */ /* 0x0005e40008000808 */
.L_x_25:
[----:B------:R-:W-:Y:S05]  /*0c60*/  BSYNC.RECONVERGENT B2 ;  /* 0x0000000000027941 */ /* 0x000fea0003800200 */
.L_x_22:
[----:B------:R-:W-:Y:S05]  /*0c70*/  WARPSYNC.ALL ;  /* 0x0000000000007948 */ /* 0x000fea0003800000 */
[----:B------:R-:W-:Y:S01]  /*0c80*/  NOP ;  /* 0x0000000000007918 */ /* 0x000fe20000000000 */
[----:B---345:R-:W3:Y:S01]  /*0c90*/  LDC R3, c[0x0][0x39c] ;  /* 0x0000e700ff037b82 */ /* 0x038ee20000000800 */
[----:B------:R-:W-:Y:S01]  /*0ca0*/  BSSY.RECONVERGENT B2, `(.L_x_26) ;  /* 0x0000010000027945 */ /* 0x000fe20003800200 */
[----:B---3--:R-:W-:-:S05]  /*0cb0*/  VIADD R3, R3, 0xffffffff ;  /* 0xffffffff03037836 */ /* 0x008fca0000000000 */
[----:B------:R3:W-:Y:S01]  /*0cc0*/  @!P3 STS [UR8+0x24], R3 ;  /* 0x00002403ff00b988 */ /* 0x0007e20008000808 */
[----:B------:R-:W-:Y:S05]  /*0cd0*/  @P3 BRA `(.L_x_27) ;  /* 0x0000000000303947 */ /* 0x000fea0003800000 */
[----:B------:R-:W4:Y:S01]  /*0ce0*/  LDS R5, [UR8+0x34] ;  /* 0x00003408ff057984 */ /* 0x000f220008000800 */
[----:B------:R-:W5:Y:S03]  /*0cf0*/  LDC.64 R8, c[0x0][0x3b0] ;  /* 0x0000ec00ff087b82 */ /* 0x000f660000000a00 */
[----:B------:R-:W2:Y:S01]  /*0d00*/  LDS R4, [UR8+0x1c] ;  /* 0x00001c08ff047984 */ /* 0x000ea20008000800 */
[C---:B-----5:R-:W-:Y:S01]  /*0d10*/  SHF.L.U64.HI R9, R8.reuse, 0x1, R9 ;  /* 0x0000000108097819 */ /* 0x060fe20000010209 */
[----:B------:R-:W-:-:S03]  /*0d20*/  IMAD.SHL.U32 R8, R8, 0x2, RZ ;  /* 0x0000000208087824 */ /* 0x000fc600078e00ff */
[--C-:B--2---:R-:W-:Y:S02]  /*0d30*/  SHF.R.U32.HI R11, RZ, 0x4, R9.reuse ;  /* 0x00000004ff0b7819 */ /* 0x104fe40000011609 */
[----:B------:R-:W-:-:S05]  /*0d40*/  SHF.R.U64 R8, R8, 0x4, R9 ;  /* 0x0000000408087819 */ /* 0x000fca0000001209 */
[----:B------:R5:W-:Y:S01]  /*0d50*/  STS [UR8+0xc], R8 ;  /* 0x00000c08ff007988 */ /* 0x000be20008000808 */
[----:B----4-:R-:W-:Y:S02]  /*0d60*/  LOP3.LUT R5, R5, 0x7, RZ, 0xb8, !PT ;  /* 0x0000000705057812 */ /* 0x010fe400078eb8ff */
[----:B------:R-:W-:-:S03]  /*0d70*/  LOP3.LUT R4, R4, 0xf, R11, 0xb8, !PT ;  /* 0x0000000f04047812 */ /* 0x000fc600078eb80b */
[----:B------:R5:W-:Y:S04]  /*0d80*/  STS [UR8+0x34], R5 ;  /* 0x00003405ff007988 */ /* 0x000be80008000808 */
[----:B------:R5:W-:Y:S02]  /*0d90*/  STS [UR8+0x1c], R4 ;  /* 0x00001c04ff007988 */ /* 0x000be40008000808 */
.L_x_27:
[----:B------:R-:W-:Y:S05]  /*0da0*/  BSYNC.RECONVERGENT B2 ;  /* 0x0000000000027941 */ /* 0x000fea0003800200 */
.L_x_26:
[----:B------:R-:W-:Y:S04]  /*0db0*/  BSSY.RECONVERGENT B3, `(.L_x_28) ;  /* 0x000001a000037945 */ /* 0x000fe80003800200 */
[----:B------:R-:W-:Y:S04]  /*0dc0*/  BSSY.RELIABLE B2, `(.L_x_29) ;  /* 0x0000015000027945 */ /* 0x000fe80003800100 */
[----:B------:R-:W-:Y:S05]  /*0dd0*/  @P3 BRA `(.L_x_30) ;  /* 0x0000000000203947 */ /* 0x000fea0003800000 */
[----:B-----5:R-:W4:Y:S02]  /*0de0*/  LDS R4, [UR8+0x34] ;  /* 0x00003408ff047984 */ /* 0x020f240008000800 */
[----:B----4-:R-:W-:-:S05]  /*0df0*/  LOP3.LUT R4, R4, 0x38, RZ, 0xb8, !PT ;  /* 0x0000003804047812 */ /* 0x010fca00078eb8ff */
[----:B------:R4:W-:Y:S01]  /*0e00*/  STS [UR8+0x34], R4 ;  /* 0x00003404ff007988 */ /* 0x0009e20008000808 */
[----:B------:R-:W-:Y:S05]  /*0e10*/  @P3 BRA `(.L_x_31) ;  /* 0x0000000000203947 */ /* 0x000fea0003800000 */
[----:B----4-:R-:W4:Y:S01]  /*0e20*/  LDS R4, [UR8+0x8] ;  /* 0x00000808ff047984 */ /* 0x010f220008000800 */
[----:B------:R-:W-:-:S05]  /*0e30*/  IMAD.MOV.U32 R5, RZ, RZ, 0x780 ;  /* 0x00000780ff057424 */ /* 0x000fca00078e00ff */
[----:B----4-:R-:W-:-:S05]  /*0e40*/  LOP3.LUT R4, R4, 0x300, R5, 0xd8, !PT ;  /* 0x0000030004047812 */ /* 0x010fca00078ed805 */
[----:B------:R4:W-:Y:S02]  /*0e50*/  STS [UR8+0x8], R4 ;  /* 0x00000804ff007988 */ /* 0x0009e40008000808 */
.L_x_30:
[----:B------:R-:W-:Y:S05]  /*0e60*/  @P3 BRA `(.L_x_32) ;  /* 0x0000000000283947 */ /* 0x000fea0003800000 */
[----:B----45:R-:W4:Y:S02]  /*0e70*/  LDS R4, [UR8+0x8] ;  /* 0x00000808ff047984 */ /* 0x030f240008000800 */
[----:B----4-:R-:W-:-:S05]  /*0e80*/  LOP3.LUT R4, R4, 0x1800, RZ, 0xb8, !PT ;  /* 0x0000180004047812 */ /* 0x010fca00078eb8ff */
[----:B------:R5:W-:Y:S02]  /*0e90*/  STS [UR8+0x8], R4 ;  /* 0x00000804ff007988 */ /* 0x000be40008000808 */
.L_x_31:
[----:B------:R-:W-:Y:S05]  /*0ea0*/  @P3 BREAK.RELIABLE B2 ;  /* 0x0000000000023942 */ /* 0x000fea0003800100 */
[----:B------:R-:W-:Y:S05]  /*0eb0*/  @P3 BRA `(.L_x_33) ;  /* 0x0000000000243947 */ /* 0x000fea0003800000 */
[----:B----45:R-:W4:Y:S01]  /*0ec0*/  LDS R4, [UR8+0x8] ;  /* 0x00000808ff047984 */ /* 0x030f220008000800 */
[----:B------:R-:W-:-:S05]  /*0ed0*/  IMAD.MOV.U32 R5, RZ, RZ, 0x6000 ;  /* 0x00006000ff057424 */ /* 0x000fca00078e00ff */
[----:B----4-:R-:W-:-:S04]  /*0ee0*/  LOP3.LUT R4, R4, 0x6000, R5, 0xd8, !PT ;  /* 0x0000600004047812 */ /* 0x010fc800078ed805 */
[----:B------:R-:W-:-:S05]  /*0ef0*/  LOP3.LUT R4, R4, 0x400000, RZ, 0xb8, !PT ;  /* 0x0040000004047812 */ /* 0x000fca00078eb8ff */
[----:B------:R4:W-:Y:S02]  /*0f00*/  STS [UR8+0x8], R4 ;  /* 0x00000804ff007988 */ /* 0x0009e40008000808 */
.L_x_32:
[----:B------:R-:W-:Y:S05]  /*0f10*/  BSYNC.RELIABLE B2 ;  /* 0x0000000000027941 */ /* 0x000fea0003800100 */
.L_x_29:
[----:B----45:R-:W4:Y:S02]  /*0f20*/  @!P3 LDS R4, [UR8+0x8] ;  /* 0x00000808ff04b984 */ /* 0x030f240008000800 */
[----:B----4-:R-:W-:-:S05]  /*0f30*/  @!P3 LOP3.LUT R4, R4, 0x8000, RZ, 0xb8, !PT ;  /* 0x000080000404b812 */ /* 0x010fca00078eb8ff */
[----:B------:R4:W-:Y:S02]  /*0f40*/  @!P3 STS [UR8+0x8], R4 ;  /* 0x00000804ff00b988 */ /* 0x0009e40008000808 */
.L_x_33:
[----:B------:R-:W-:Y:S05]  /*0f50*/  BSYNC.RECONVERGENT B3 ;  /* 0x0000000000037941 */ /* 0x000fea0003800200 */
.L_x_28:
[----:B------:R-:W-:Y:S05]  /*0f60*/  WARPSYNC.ALL ;  /* 0x0000000000007948 */ /* 0x000fea0003800000 */
[----:B------:R-:W-:Y:S01]  /*0f70*/  NOP ;  /* 0x0000000000007918 */ /* 0x000fe20000000000 */
[----:B------:R-:W-:-:S04]  /*0f80*/  UIADD3 UR5, UPT, UPT, UR4, 0x80, URZ ;  /* 0x0000008004057890 */ /* 0x000fc8000fffe0ff */
[----:B------:R-:W-:-:S04]  /*0f90*/  UIADD3 UR42, UP0, UPT, UR5, UR12, URZ ;  /* 0x0000000c052a7290 */ /* 0x000fc8000ff1e0ff */
[----:B------:R-:W-:Y:S01]  /*0fa0*/  ULEA.HI.X.SX32 UR43, UR5, UR13, 0x1, UP0 ;  /* 0x0000000d052b7291 */ /* 0x000fe200080f0eff */
[----:B------:R-:W-:Y:S11]  /*0fb0*/  @P0 BRA `(.L_x_34) ;  /* 0x0000000000300947 */ /* 0x000ff60003800000 */
[----:B----45:R-:W4:Y:S01]  /*0fc0*/  S2R R4, SR_LANEID ;  /* 0x0000000000047919 */ /* 0x030f220000000000 */
[----:B------:R-:W-:Y:S05]  /*0fd0*/  WARPSYNC.ALL ;  /* 0x0000000000007948 */ /* 0x000fea0003800000 */
[----:B------:R-:W-:Y:S01]  /*0fe0*/  NOP ;  /* 0x0000000000007918 */ /* 0x000fe20000000000 */
[----:B----4-:R-:W-:-:S05]  /*0ff0*/  IMAD.SHL.U32 R8, R4, 0x4, RZ ;  /* 0x0000000404087824 */ /* 0x010fca00078e00ff */
[----:B------:R-:W4:Y:S01]  /*1000*/  LDS R9, [R8+UR8] ;  /* 0x0000000808097984 */ /* 0x000f220008000800 */
[----:B------:R-:W-:-:S05]  /*1010*/  IADD3 R4, P1, PT, R8, UR42, RZ ;  /* 0x0000002a08047c10 */ /* 0x000fca000ff3e0ff */
[----:B------:R-:W-:-:S05]  /*1020*/  IMAD.X R5, RZ, RZ, UR43, P1 ;  /* 0x0000002bff057e24 */ /* 0x000fca00088e06ff */
[----:B----4-:R4:W5:Y:S01]  /*1030*/  ATOMG.E.EXCH.STRONG.GPU PT, RZ, [R4], R9 ;  /* 0x0000000904ff73a8 */ /* 0x01096200041ee100 */
[----:B------:R-:W-:-:S04]  /*1040*/  DEPBAR {5,4,3,2,1,0} ;  /* 0x0000003f0000791a */ /* 0x000fc80000000000 */
[----:B------:R-:W2:Y:S02]  /*1050*/  CCTL.E.C.LDCU.IV.DEEP [UR42] ;  /* 0x000000002a007540 */ /* 0x000ea40009c08000 */
[----:B--2---:R4:W-:Y:S01]  /*1060*/  UTMACCTL.IV [UR42] ;  /* 0x000000002a0079b9 */ /* 0x0049e20008000000 */
[----:B------:R-:W-:Y:S01]  /*1070*/  NOP ;  /* 0x0000000000007918 */ /* 0x000fe20000000000 */
.L_x_34:
[----:B------:R-:W-:Y:S05]  /*1080*/  @P0 BRA `(.L_x_35) ;  /* 0x00000000000c0947 */ /* 0x000fea0003800000 */
[----:B------:R0:W-:Y:S01]  /*1090*/  UTMACMDFLUSH ;  /* 0x00000000000079b7 */ /* 0x0001e20000000000 */
[----:B------:R-:W-:Y:S05]  /*10a0*/  @P0 BRA `(.L_x_35) ;  /* 0x0000000000040947 */ /* 0x000fea0003800000 */
[----:B------:R-:W-:-:S04]  /*10b0*/  DEPBAR.LE SB0, 0x0 ;  /* 0x000080000000791a */ /* 0x000fc80000000000 */
.L_x_35:
[----:B------:R-:W-:Y:S05]  /*10c0*/  WARPSYNC.ALL ;  /* 0x0000000000007948 */ /* 0x000fea0003800000 */
[----:B------:R-:W-:Y:S01]  /*10d0*/  NOP ;  /* 0x0000000000007918 */ /* 0x000fe20000000000 */
[----:B-----5:R-:W-:Y:S06]  /*10e0*/  BAR.SYNC.DEFER_BLOCKING 0x0 ;  /* 0x0000000000007b1d */ /* 0x020fec0000010000 */
[----:B------:R-:W-:Y:S02]  /*10f0*/  BSSY.RECONVERGENT B3, `(.L_x_36) ;  /* 0x000000b000037945 */ /* 0x000fe40003800200 */
[----:B------:R-:W-:Y:S06]  /*1100*/  BAR.SYNC.DEFER_BLOCKING 0x0 ;  /* 0x0000000000007b1d */ /* 0x000fec0000010000 */
[----:B------:R5:W-:Y:S01]  /*1110*/  @!P0 STS [R7], RZ ;  /* 0x000000ff07008388 */ /* 0x000be20000000800 */
[----:B------:R-:W-:Y:S01]  /*1120*/  NOP ;  /* 0x0000000000007918 */ /* 0x000fe20000000000 */
[----:B------:R-:W-:Y:S05]  /*1130*/  @P3 BRA `(.L_x_37) ;  /* 0x0000000000183947 */ /* 0x000fea0003800000 */
[----:B----4-:R-:W4:Y:S01]  /*1140*/  LDS R4, [UR8+0x8] ;  /* 0x00000808ff047984 */ /* 0x010f220008000800 */
[----:B------:R-:W2:Y:S01]  /*1150*/  LDC.64 R8, c[0x0][0x390] ;  /* 0x0000e400ff087b82 */ /* 0x000ea20000000a00 */
[----:B------:R-:W-:Y:S02]  /*1160*/  IMAD.MOV.U32 R5, RZ, RZ, 0x70 ;  /* 0x00000070ff057424 */ /* 0x000fe400078e00ff */
[----:B--2---:R2:W-:Y:S03]  /*1170*/  STS.64 [UR8], R8 ;  /* 0x00000008ff007988 */ /* 0x0045e60008000a08 */
[----:B----4-:R-:W-:-:S05]  /*1180*/  LOP3.LUT R4, R4, 0x10, R5, 0xd8, !PT ;  /* 0x0000001004047812 */ /* 0x010fca00078ed805 */
[----:B------:R2:W-:Y:S02]  /*1190*/  STS [UR8+0x8], R4 ;  /* 0x00000804ff007988 */ /* 0x0005e40008000808 */
.L_x_37:
[----:B----4-:R-:W-:Y:S05]  /*11a0*/  BSYNC.RECONVERGENT B3 ;  /* 0x0000000000037941 */ /* 0x010fea0003800200 */
.L_x_36:
[----:B------:R-:W-:Y:S04]  /*11b0*/  BSSY.RECONVERGENT B4, `(.L_x_38) ;  /* 0x0000011000047945 */ /* 0x000fe80003800200 */
[----:B------:R-:W-:Y:S04]  /*11c0*/  BSSY.RELIABLE B3, `(.L_x_39) ;  /* 0x000000e000037945 */ /* 0x000fe80003800100 */
[----:B------:R-:W-:Y:S05]  /*11d0*/  @P3 BRA `(.L_x_40) ;  /* 0x0000000000243947 */ /* 0x000fea0003800000 */
[----:B--2---:R-:W2:Y:S01]  /*11e0*/  LDS R4, [UR8+0x34] ;  /* 0x00003408ff047984 */ /* 0x004ea20008000800 */
[----:B------:R-:W-:-:S05]  /*11f0*/  IMAD.MOV.U32 R5, RZ, RZ, 0x3f000000 ;  /* 0x3f000000ff057424 */ /* 0x000fca00078e00ff */
[----:B--2---:R-:W-:-:S05]  /*1200*/  LOP3.LUT R4, R4, 0xff000000, R5, 0xb8, !PT ;  /* 0xff00000004047812 */ /* 0x004fca00078eb805 */
[----:B------:R2:W-:Y:S01]  /*1210*/  STS [UR8+0x34], R4 ;  /* 0x00003404ff007988 */ /* 0x0005e20008000808 */
[----:B------:R-:W-:Y:S05]  /*1220*/  @P3 BRA `(.L_x_41) ;  /* 0x00000000001c3947 */ /* 0x000fea0003800000 */
[----:B--2---:R-:W2:Y:S01]  /*1230*/  LDS R4, [UR8+0x38] ;  /* 0x00003808ff047984 */ /* 0x004ea20008000800 */
[----:B------:R-:W-:-:S05]  /*1240*/  IMAD.MOV.U32 R5, RZ, RZ, 0x3f ;  /* 0x0000003fff057424 */ /* 0x000fca00078e00ff */
[----:B--2---:R-:W-:-:S05]  /*1250*/  LOP3.LUT R4, R4, 0xff, R5, 0xb8, !PT ;  /* 0x000000ff04047812 */ /* 0x004fca00078eb805 */
[----:B------:R4:W-:Y:S02]  /*1260*/  STS [UR8+0x38], R4 ;  /* 0x00003804ff007988 */ /* 0x0009e40008000808 */
.L_x_40:
[----:B------:R-:W-:Y:S05]  /*1270*/  @P3 BREAK.RELIABLE B3 ;  /* 0x0000000000033942 */ /* 0x000fea0003800100 */
[----:B------:R-:W-:Y:S05]  /*1280*/  @P3 BRA `(.L_x_42) ;  /* 0x00000000000c3947 */ /* 0x000fea0003800000 */
[----:B------:R2:W-:Y:S02]  /*1290*/  STS [UR8+0x20], R3 ;  /* 0x00002003ff007988 */ /* 0x0005e40008000808 */
.L_x_41:
[----:B------:R-:W-:Y:S05]  /*12a0*/  BSYNC.RELIABLE B3 ;  /* 0x0000000000037941 */ /* 0x000fea0003800100 */
.L_x_39:
[----:B------:R2:W-:Y:S02]  /*12b0*/  @!P3 STS [UR8+0x24], R2 ;  /* 0x00002402ff00b988 */ /* 0x0005e40008000808 */
.L_x_42:
[----:B------:R-:W-:Y:S05]  /*12c0*/  BSYNC.RECONVERGENT B4 ;  /* 0x0000000000047941 */ /* 0x000fea0003800200 */
.L_x_38:
[----:B------:R-:W-:Y:S05]  /*12d0*/  WARPSYNC.ALL ;  /* 0x0000000000007948 */ /* 0x000fea0003800000 */
[----:B------:R-:W-:Y:S01]  /*12e0*/  NOP ;  /* 0x0000000000007918 */ /* 0x000fe20000000000 */
[----:B------:R-:W-:Y:S04]  /*12f0*/  BSSY.RECONVERGENT B4, `(.L_x_43) ;  /* 0x000000e000047945 */ /* 0x000fe80003800200 */
[----:B------:R-:W-:Y:S05]  /*1300*/  @P3 BRA `(.L_x_44) ;  /* 0x0000000000303947 */ /* 0x000fea0003800000 */
[----:B--23--:R-:W2:Y:S01]  /*1310*/  LDS R3, [UR8+0x34] ;  /* 0x00003408ff037984 */ /* 0x00cea20008000800 */
[----:B----4-:R-:W3:Y:S03]  /*1320*/  LDC.64 R4, c[0x0][0x3b8] ;  /* 0x0000ee00ff047b82 */ /* 0x010ee60000000a00 */
[----:B------:R-:W4:Y:S01]  /*1330*/  LDS R2, [UR8+0x1c] ;  /* 0x00001c08ff027984 */ /* 0x000f220008000800 */
[C---:B---3--:R-:W-:Y:S01]  /*1340*/  SHF.L.U64.HI R5, R4.reuse, 0x1, R5 ;  /* 0x0000000104057819 */ /* 0x048fe20000010205 */
[----:B------:R-:W-:-:S03]  /*1350*/  IMAD.SHL.U32 R4, R4, 0x2, RZ ;  /* 0x0000000204047824 */ /* 0x000fc600078e00ff */
[--C-:B-----5:R-:W-:Y:S02]  /*1360*/  SHF.R.U32.HI R7, RZ, 0x4, R5.reuse ;  /* 0x00000004ff077819 */ /* 0x120fe40000011605 */
[----:B------:R-:W-:-:S05]  /*1370*/  SHF.R.U64 R4, R4, 0x4, R5 ;  /* 0x0000000404047819 */ /* 0x000fca0000001205 */
[----:B------:R3:W-:Y:S01]  /*1380*/  STS [UR8+0xc], R4 ;  /* 0x00000c04ff007988 */ /* 0x0007e20008000808 */
[----:B--2---:R-:W-:Y:S02]  /*1390*/  LOP3.LUT R3, R3, 0x7, RZ, 0xb8, !PT ;  /* 0x0000000703037812 */ /* 0x004fe400078eb8ff */
[----:B----4-:R-:W-:-:S03]  /*13a0*/  LOP3.LUT R2, R2, 0xf, R7, 0xb8, !PT ;  /* 0x0000000f02027812 */ /* 0x010fc600078eb807 */
[----:B------:R3:W-:Y:S04]  /*13b0*/  STS [UR8+0x34], R3 ;  /* 0x00003403ff007988 */ /* 0x0007e80008000808 */
[----:B------:R3:W-:Y:S02]  /*13c0*/  STS [UR8+0x1c], R2 ;  /* 0x00001c02ff007988 */ /* 0x0007e40008000808 */
.L_x_44:
[----:B------:R-:W-:Y:S05]  /*13d0*/  BSYNC.RECONVERGENT B4 ;  /* 0x0000000000047941 */ /* 0x000fea0003800200 */
.L_x_43:
[----:B------:R-:W-:Y:S04]  /*13e0*/  BSSY.RECONVERGENT B5, `(.L_x_45) ;  /* 0x000001a000057945 */ /* 0x000fe80003800200 */
[----:B------:R-:W-:Y:S04]  /*13f0*/  BSSY.RELIABLE B4, `(.L_x_46) ;  /* 0x0000015000047945 */ /* 0x000fe80003800100 */
[----:B------:R-:W-:Y:S05]  /*1400*/  @P3 BRA `(.L_x_47) ;  /* 0x0000000000203947 */ /* 0x000fea0003800000 */
[----:B--23--:R-:W2:Y:S02]  /*1410*/  LDS R2, [UR8+0x34] ;  /* 0x00003408ff027984 */ /* 0x00cea40008000800 */
[----:B--2---:R-:W-:-:S05]  /*1420*/  LOP3.LUT R2, R2, 0x38, RZ, 0xb8, !PT ;  /* 0x0000003802027812 */ /* 0x004fca00078eb8ff */
[----:B------:R2:W-:Y:S01]  /*1430*/  STS [UR8+0x34], R2 ;  /* 0x00003402ff007988 */ /* 0x0005e20008000808 */
[----:B------:R-:W-:Y:S05]  /*1440*/  @P3 BRA `(.L_x_48) ;  /* 0x0000000000203947 */ /* 0x000fea0003800000 */
[----:B--2---:R-:W2:Y:S01]  /*1450*/  LDS R2, [UR8+0x8] ;  /* 0x00000808ff027984 */ /* 0x004ea20008000800 */
[----:B------:R-:W-:-:S05]  /*1460*/  IMAD.MOV.U32 R3, RZ, RZ, 0x780 ;  /* 0x00000780ff037424 */ /* 0x000fca00078e00ff */
[----:B--2---:R-:W-:-:S05]  /*1470*/  LOP3.LUT R2, R2, 0x300, R3, 0xd8, !PT ;  /* 0x0000030002027812 */ /* 0x004fca00078ed803 */
[----:B------:R2:W-:Y:S02]  /*1480*/  STS [UR8+0x8], R2 ;  /* 0x00000802ff007988 */ /* 0x0005e40008000808 */
.L_x_47:
[----:B------:R-:W-:Y:S05]  /*1490*/  @P3 BRA `(.L_x_49) ;  /* 0x0000000000283947 */ /* 0x000fea0003800000 */
[----:B--23--:R-:W2:Y:S02]  /*14a0*/  LDS R2, [UR8+0x8] ;  /* 0x00000808ff027984 */ /* 0x00cea40008000800 */
[----:B--2---:R-:W-:-:S05]  /*14b0*/  LOP3.LUT R2, R2, 0x1800, RZ, 0xb8, !PT ;  /* 0x0000180002027812 */ /* 0x004fca00078eb8ff */
[----:B------:R3:W-:Y:S02]  /*14c0*/  STS [UR8+0x8], R2 ;  /* 0x00000802ff007988 */ /* 0x0007e40008000808 */
.L_x_48:
[----:B------:R-:W-:Y:S05]  /*14d0*/  @P3 BREAK.RELIABLE B4 ;  /* 0x0000000000043942 */ /* 0x000fea0003800100 */
[----:B------:R-:W-:Y:S05]  /*14e0*/  @P3 BRA `(.L_x_50) ;  /* 0x0000000000243947 */ /* 0x000fea0003800000 */
[----:B--23--:R-:W2:Y:S01]  /*14f0*/  LDS R2, [UR8+0x8] ;  /* 0x00000808ff027984 */ /* 0x00cea20008000800 */
[----:B------:R-:W-:-:S05]  /*1500*/  IMAD.MOV.U32 R3, RZ, RZ, 0x6000 ;  /* 0x00006000ff037424 */ /* 0x000fca00078e00ff */
[----:B--2---:R-:W-:-:S04]  /*1510*/  LOP3.LUT R2, R2, 0x6000, R3, 0xd8, !PT ;  /* 0x0000600002027812 */ /* 0x004fc800078ed803 */
[----:B------:R-:W-:-:S05]  /*1520*/  LOP3.LUT R2, R2, 0x400000, RZ, 0xb8, !PT ;  /* 0x0040000002027812 */ /* 0x000fca00078eb8ff */
[----:B------:R2:W-:Y:S02]  /*1530*/  STS [UR8+0x8], R2 ;  /* 0x00000802ff007988 */ /* 0x0005e40008000808 */
.L_x_49:
[----:B------:R-:W-:Y:S05]  /*1540*/  BSYNC.RELIABLE B4 ;  /* 0x0000000000047941 */ /* 0x000fea0003800100 */
.L_x_46:
[----:B--23--:R-:W2:Y:S02]  /*1550*/  @!P3 LDS R2, [UR8+0x8] ;  /* 0x00000808ff02b984 */ /* 0x00cea40008000800 */
[----:B--2---:R-:W-:-:S05]  /*1560*/  @!P3 LOP3.LUT R2, R2, 0x8000, RZ, 0xb8, !PT ;  /* 0x000080000202b812 */ /* 0x004fca00078eb8ff */
[----:B------:R2:W-:Y:S02]  /*1570*/  @!P3 STS [UR8+0x8], R2 ;  /* 0x00000802ff00b988 */ /* 0x0005e40008000808 */
.L_x_50:
[----:B------:R-:W-:Y:S05]  /*1580*/  BSYNC.RECONVERGENT B5 ;  /* 0x0000000000057941 */ /* 0x000fea0003800200 */
.L_x_45:
[----:B------:R-:W-:Y:S05]  /*1590*/  WARPSYNC.ALL ;  /* 0x0000000000007948 */ /* 0x000fea0003800000 */
[----:B------:R-:W-:Y:S01]  /*15a0*/  NOP ;  /* 0x0000000000007918 */ /* 0x000fe20000000000 */
[----:B------:R-:W-:-:S04]  /*15b0*/  UIADD3 UR4, UPT, UPT, UR4, 0x100, URZ ;  /* 0x0000010004047890 */ /* 0x000fc8000fffe0ff */
[----:B------:R-:W-:-:S04]  /*15c0*/  UIADD3 UR12, UP0, UPT, UR4, UR12, URZ ;  /* 0x0000000c040c7290 */ /* 0x000fc8000ff1e0ff */
[----:B------:R-:W-:Y:S01]  /*15d0*/  ULEA.HI.X.SX32 UR13, UR4, UR13, 0x1, UP0 ;  /* 0x0000000d040d7291 */ /* 0x000fe200080f0eff */
[----:B------:R-:W-:Y:S11]  /*15e0*/  @P0 BRA `(.L_x_51) ;  /* 0x0000000000300947 */ /* 0x000ff60003800000 */
[----:B--23--:R-:W2:Y:S01]  /*15f0*/  S2R R2, SR_LANEID ;  /* 0x0000000000027919 */ /* 0x00cea20000000000 */
[----:B------:R-:W-:Y:S05]  /*1600*/  WARPSYNC.ALL ;  /* 0x0000000000007948 */ /* 0x000fea0003800000 */
[----:B------:R-:W-:Y:S01]  /*1610*/  NOP ;  /* 0x0000000000007918 */ /* 0x000fe20000000000 */
[----:B--2-4-:R-:W-:-:S05]  /*1620*/  IMAD.SHL.U32 R4, R2, 0x4, RZ ;  /* 0x0000000402047824 */ /* 0x014fca00078e00ff */
[----:B------:R-:W2:Y:S01]  /*1630*/  LDS R5, [R4+UR8] ;  /* 0x0000000804057984 */ /* 0x000ea20008000800 */
[----:B------:R-:W-:-:S05]  /*1640*/  IADD3 R2, P1, PT, R4, UR12, RZ ;  /* 0x0000000c04027c10 */ /* 0x000fca000ff3e0ff */
[----:B------:R-:W-:-:S05]  /*1650*/  IMAD.X R3, RZ, RZ, UR13, P1 ;  /* 0x0000000dff037e24 */ /* 0x000fca00088e06ff */
[----:B--2---:R2:W3:Y:S01]  /*1660*/  ATOMG.E.EXCH.STRONG.GPU PT, RZ, [R2], R5 ;  /* 0x0000000502ff73a8 */ /* 0x0044e200041ee100 */
[----:B------:R-:W-:-:S04]  /*1670*/  DEPBAR {5,4,3,2,1,0} ;  /* 0x0000003f0000791a */ /* 0x000fc80000000000 */
[----:B------:R-:W4:Y:S02]  /*1680*/  CCTL.E.C.LDCU.IV.DEEP [UR12] ;  /* 0x000000000c007540 */ /* 0x000f240009c08000 */
[----:B----4-:R2:W-:Y:S01]  /*1690*/  UTMACCTL.IV [UR12] ;  /* 0x000000000c0079b9 */ /* 0x0105e20008000000 */
[----:B------:R-:W-:Y:S01]  /*16a0*/  NOP ;  /* 0x0000000000007918 */ /* 0x000fe20000000000 */
.L_x_51:
[----:B------:R-:W-:Y:S05]  /*16b0*/  @P0 BRA `(.L_x_52) ;  /* 0x00000000000c0947 */ /* 0x000fea0003800000 */
[----:B------:R0:W-:Y:S01]  /*16c0*/  UTMACMDFLUSH ;  /* 0x00000000000079b7 */ /* 0x0001e20000000000 */
[----:B------:R-:W-:Y:S05]  /*16d0*/  @P0 BRA `(.L_x_52) ;  /* 0x0000000000040947 */ /* 0x000fea0003800000 */
[----:B------:R-:W-:-:S04]  /*16e0*/  DEPBAR.LE SB0, 0x0 ;  /* 0x000080000000791a */ /* 0x000fc80000000000 */
.L_x_52:
[----:B------:R-:W-:Y:S05]  /*16f0*/  WARPSYNC.ALL ;  /* 0x0000000000007948 */ /* 0x000fea0003800000 */
[----:B------:R-:W-:Y:S01]  /*1700*/  NOP ;  /* 0x0000000000007918 */ /* 0x000fe20000000000 */
[----:B---3--:R-:W-:Y:S01]  /*1710*/  BAR.SYNC.DEFER_BLOCKING 0x0 ;  /* 0x0000000000007b1d */ /* 0x008fe20000010000 */
[----:B--2---:R-:W-:Y:S01]  /*1720*/  SHF.R.U32.HI R2, RZ, 0x5, R0 ;  /* 0x00000005ff027819 */ /* 0x004fe20000011600 */
[----:B------:R-:W-:Y:S01]  /*1730*/  UIADD3 UR10, UPT, UPT, UR8, 0x10010, URZ ;  /* 0x00010010080a7890 */ /* 0x000fe2000fffe0ff */
[----:B------:R-:W-:Y:S01]  /*1740*/  ISETP.GE.AND P0, PT, R6, 0x1, PT ;  /* 0x000000010600780c */ /* 0x000fe20003f06270 */
[----:B------:R-:W-:Y:S01]  /*1750*/  USHF.L.U32 UR23, UR14, 0x6, URZ ;  /* 0x000000060e177899 */ /* 0x000fe200080006ff */
[----:B------:R-:W-:Y:S01]  /*1760*/  R2UR UR9, R2 ;  /* 0x00000000020972ca */ /* 0x000fe200000e0000 */
[----:B------:R-:W-:Y:S01]  /*1770*/  VOTEU.ALL UP0, P3 ;  /* 0x0000000000ff7886 */ /* 0x000fe20001800000 */
[----:B------:R-:W-:Y:S01]  /*1780*/  UMOV UR4, 0x1 ;  /* 0x0000000100047882 */ /* 0x000fe20000000000 */
[----:B------:R-:W-:Y:S01]  /*1790*/  VOTEU.ALL UP1, P3 ;  /* 0x0000000000ff7886 */ /* 0x000fe20001820000 */
[----:B------:R-:W-:Y:S01]  /*17a0*/  USHF.L.U32 UR27, UR15, 0x6, URZ ;  /* 0x000000060f1b7899 */ /* 0x000fe200080006ff */
[----:B------:R-:W-:Y:S01]  /*17b0*/  BSSY.RECONVERGENT B5, `(.L_x_53) ;  /* 0x0000018000057945 */ /* 0x000fe20003800200 */
[----:B------:R-:W-:-:S04]  /*17c0*/  @!UP0 UIADD3 UR16, UPT, UPT, -UR4, 0x100000, URZ ;  /* 0x0010000004108890 */ /* 0x000fc8000fffe1ff */
[----:B------:R-:W-:Y:S02]  /*17d0*/  @!UP0 USHF.L.U32 UR17, UR16, 0xb, URZ ;  /* 0x0000000b10118899 */ /* 0x000fe400080006ff */
[----:B------:R-:W-:Y:S02]  /*17e0*/  @!UP0 USHF.L.U32 UR16, UR16, 0x1, URZ ;  /* 0x0000000110108899 */ /* 0x000fe400080006ff */
[----:B------:R-:W-:-:S04]  /*17f0*/  @!UP0 UIADD3 UR4, UPT, UPT, -UR4, 0x100000, URZ ;  /* 0x0010000004048890 */ /* 0x000fc8000fffe1ff */
[----:B------:R-:W-:Y:S02]  /*1800*/  @!UP0 USHF.L.U32 UR5, UR4, 0xb, URZ ;  /* 0x0000000b04058899 */ /* 0x000fe400080006ff */
[----:B------:R-:W-:Y:S01]  /*1810*/  @!UP0 USHF.L.U32 UR4, UR4, 0x1, URZ ;  /* 0x0000000104048899 */ /* 0x000fe200080006ff */
[----:B------:R-:W-:Y:S01]  /*1820*/  VOTEU.ALL UP0, P3 ;  /* 0x0000000000ff7886 */ /* 0x000fe20001800000 */
[----:B------:R-:W2:Y:S04]  /*1830*/  FENCE.VIEW.ASYNC.S ;  /* 0x00000000000073c6 */ /* 0x000ea80000000000 */
[----:B--2---:R2:W3:Y:S06]  /*1840*/  @!UP0 SYNCS.EXCH.64 URZ, [UR8+0x10000], UR16 ;  /* 0x0100001008ff85b2 */ /* 0x0044ec0008000100 */
[----:B------:R2:W3:Y:S02]  /*1850*/  @!UP1 SYNCS.EXCH.64 URZ, [UR8+0x10010], UR4 ;  /* 0x0100100408ff95b2 */ /* 0x0004e40008000100 */
[----:B---3--:R-:W-:Y:S06]  /*1860*/  BAR.SYNC.DEFER_BLOCKING 0x0 ;  /* 0x0000000000007b1d */ /* 0x008fec0000010000 */
[----:B------:R-:W-:Y:S05]  /*1870*/  @P3 BRA `(.L_x_54) ;  /* 0x00000000002c3947 */ /* 0x000fea0003800000 */
[----:B--2---:R-:W-:Y:S02]  /*1880*/  UMOV UR4, 0x1 ;  /* 0x0000000100047882 */ /* 0x004fe40000000000 */
[----:B------:R-:W-:-:S04]  /*1890*/  UIADD3 UR16, UPT, UPT, -UR4, 0x100000, URZ ;  /* 0x0010000004107890 */ /* 0x000fc8000fffe1ff */
[----:B------:R-:W-:Y:S02]  /*18a0*/  USHF.L.U32 UR17, UR16, 0xb, URZ ;  /* 0x0000000b10117899 */ /* 0x000fe400080006ff */
[----:B------:R-:W-:Y:S02]  /*18b0*/  USHF.L.U32 UR16, UR16, 0x1, URZ ;  /* 0x0000000110107899 */ /* 0x000fe400080006ff */
[----:B------:R-:W-:-:S04]  /*18c0*/  UIADD3 UR4, UPT, UPT, -UR4, 0x100000, URZ ;  /* 0x0010000004047890 */ /* 0x000fc8000fffe1ff */
[----:B------:R-:W-:Y:S02]  /*18d0*/  USHF.L.U32 UR5, UR4, 0xb, URZ ;  /* 0x0000000b04057899 */ /* 0x000fe400080006ff */
[----:B------:R-:W-:Y:S01]  /*18e0*/  USHF.L.U32 UR4, UR4, 0x1, URZ ;  /* 0x0000000104047899 */ /* 0x000fe200080006ff */
[----:B------:R-:W2:Y:S03]  /*18f0*/  FENCE.VIEW.ASYNC.S ;  /* 0x00000000000073c6 */ /* 0x000ea60000000000 */
[----:B--2---:R3:W2:Y:S08]  /*1900*/  SYNCS.EXCH.64 URZ, [UR8+0x10008], UR16 ;  /* 0x0100081008ff75b2 */ /* 0x0046b00008000100 */
[----:B------:R3:W4:Y:S02]  /*1910*/  SYNCS.EXCH.64 URZ, [UR8+0x10018], UR4 ;  /* 0x0100180408ff75b2 */ /* 0x0007240008000100 */
[----:B---3--:R-:W-:Y:S01]  /*1920*/  NOP ;  /* 0x0000000000007918 */ /* 0x008fe20000000000 */
.L_x_54:
[----:B--2---:R-:W-:Y:S05]  /*1930*/  BSYNC.RECONVERGENT B5 ;  /* 0x0000000000057941 */ /* 0x004fea0003800200 */
.L_x_53:
[----:B------:R-:W-:Y:S05]  /*1940*/  @!P0 BRA `(.L_x_55) ;  /* 0x0000000c00448947 */ /* 0x000fea0003800000 */
[----:B----4-:R-:W-:Y:S01]  /*1950*/  BAR.SYNC.DEFER_BLOCKING 0x0 ;  /* 0x0000000000007b1d */ /* 0x010fe20000010000 */
[----:B------:R-:W-:Y:S01]  /*1960*/  @!P3 IMAD.MOV.U32 R2, RZ, RZ, 0x8000 ;  /* 0x00008000ff02b424 */ /* 0x000fe200078e00ff */
[----:B------:R-:W-:Y:S01]  /*1970*/  ELECT P1, URZ, PT ;  /* 0x0000000000ff782f */ /* 0x000fe20003820000 */
[----:B------:R-:W-:-:S03]  /*1980*/  ULOP3.LUT UR4, UR9, 0x1, URZ, 0xc0, !UPT ;  /* 0x0000000109047892 */ /* 0x000fc6000f8ec0ff */
[C---:B------:R-:W-:Y:S02]  /*1990*/  ISETP.LT.U32.AND P1, PT, R20.reuse, 0x40, P1 ;  /* 0x000000401400780c */ /* 0x040fe40000f21070 */
[----:B------:R-:W-:Y:S01]  /*19a0*/  ELECT P0, URZ, PT ;  /* 0x0000000000ff782f */ /* 0x000fe20003800000 */
[----:B------:R-:W-:Y:S02]  /*19b0*/  ULEA UR20, UR4, UR8, 0xd ;  /* 0x0000000804147291 */ /* 0x000fe4000f8e68ff */
[----:B------:R-:W-:Y:S01]  /*19c0*/  USHF.L.U32 UR22, UR4, 0x6, URZ ;  /* 0x0000000604167899 */ /* 0x000fe200080006ff */
[----:B------:R-:W-:-:S06]  /*19d0*/  ISETP.LT.U32.AND P0, PT, R20, 0x40, P0 ;  /* 0x000000401400780c */ /* 0x000fcc0000701070 */
[----:B------:R-:W-:Y:S01]  /*19e0*/  UMOV UR26, UR22 ;  /* 0x00000016001a7c82 */ /* 0x000fe20008000000 */
[----:B------:R-:W-:Y:S01]  /*19f0*/  VOTEU.ANY UP0, P1 ;  /* 0x0000000000ff7886 */ /* 0x000fe20000800100 */
[----:B------:R2:W-:Y:S01]  /*1a00*/  @!P3 SYNCS.ARRIVE.TRANS64 RZ, [UR8+0x10000], R2 ;  /* 0x01000002ffffb9a7 */ /* 0x0005e20008000008 */
[----:B------:R3:W-:Y:S06]  /*1a10*/  MEMBAR.ALL.CTA ;  /* 0x0000000000007992 */ /* 0x0007ec0000008000 */
[----:B---3--:R-:W3:Y:S01]  /*1a20*/  FENCE.VIEW.ASYNC.S ;  /* 0x00000000000073c6 */ /* 0x008ee20000000000 */
[----:B------:R-:W-:Y:S01]  /*1a30*/  @UP0 UIADD3 UR21, UPT, UPT, UR8, 0x10000, URZ ;  /* 0x0001000008150890 */ /* 0x000fe2000fffe0ff */
[----:B---3--:R-:W-:Y:S01]  /*1a40*/  VOTEU.ANY UP0, P1 ;  /* 0x0000000000ff7886 */ /* 0x008fe20000800100 */
[----:B------:R-:W-:-:S05]  /*1a50*/  VOTEU.ANY UP1, P0 ;  /* 0x0000000000ff7886 */ /* 0x000fca0000020100 */
[----:B------:R-:W-:Y:S02]  /*1a60*/  @UP1 UIADD3 UR24, UPT, UPT, UR20, 0x8000, URZ ;  /* 0x0000800014181890 */ /* 0x000fe4000fffe0ff */
[----:B------:R-:W-:Y:S01]  /*1a70*/  @UP1 UIADD3 UR25, UPT, UPT, UR8, 0x10000, URZ ;  /* 0x0001000008191890 */ /* 0x000fe2000fffe0ff */
[----:B------:R-:W-:Y:S01]  /*1a80*/  VOTEU.ANY UP1, P0 ;  /* 0x0000000000ff7886 */ /* 0x000fe20000020100 */
[----:B------:R-:W-:Y:S06]  /*1a90*/  BAR.SYNC.DEFER_BLOCKING 0x0 ;  /* 0x0000000000007b1d */ /* 0x000fec0000010000 */
[----:B------:R2:W-:Y:S01]  /*1aa0*/  @UP0 UTMALDG.2D [UR20], [UR6] ;  /* 0x00000014060005b4 */ /* 0x0005e20008008000 */
[----:B------:R-:W-:Y:S01]  /*1ab0*/  UISETP.NE.U32.AND UP0, UPT, UR9, URZ, UPT ;  /* 0x000000ff0900728c */ /* 0x000fe2000bf05070 */
[----:B------:R-:W-:Y:S06]  /*1ac0*/  BAR.SYNC.DEFER_BLOCKING 0x0 ;  /* 0x0000000000007b1d */ /* 0x000fec0000010000 */
[----:B------:R2:W-:Y:S02]  /*1ad0*/  @UP1 UTMALDG.2D [UR24], [UR42] ;  /* 0x000000182a0015b4 */ /* 0x0005e40008008000 */
[----:B------:R-:W-:Y:S06]  /*1ae0*/  BAR.SYNC.DEFER_BLOCKING 0x0 ;  /* 0x0000000000007b1d */ /* 0x000fec0000010000 */
[----:B------:R-:W3:Y:S02]  /*1af0*/  SYNCS.PHASECHK.TRANS64.TRYWAIT P0, [UR8+0x10000], RZ ;  /* 0x010000ffff0075a7 */ /* 0x000ee40008001108 */
[----:B--23--:R-:W-:Y:S05]  /*1b00*/  @!P0 BRA `(.L_x_56) ;  /* 0x0000001000608947 */ /* 0x00cfea0003800000 */
.L_x_70:
[----:B------:R-:W-:Y:S05]  /*1b10*/  BRA.U UP0, `(.L_x_57) ;  /* 0x0000000100c87547 */ /* 0x000fea000b800000 */
[----:B------:R-:W-:Y:S02]  /*1b20*/  USHF.R.U32.HI UR14, URZ, 0x4, UR8 ;  /* 0x00000004ff0e7899 */ /* 0x000fe40008011608 */
[----:B------:R-:W-:Y:S02]  /*1b30*/  UIADD3 UR15, UPT, UPT, UR8, 0x8000, URZ ;  /* 0x00008000080f7890 */ /* 0x000fe4000fffe0ff */
[----:B------:R-:W-:Y:S02]  /*1b40*/  USGXT.U32 UR14, UR14, 0xe ;  /* 0x0000000e0e0e789a */ /* 0x000fe40008000000 */
[----:B------:R-:W-:Y:S02]  /*1b50*/  USHF.R.U32.HI UR15, URZ, 0x4, UR15 ;  /* 0x00000004ff0f7899 */ /* 0x000fe4000801160f */
[----:B------:R-:W-:Y:S02]  /*1b60*/  UIADD3 UR48, UP0, UPT, UR14, 0x2, URZ ;  /* 0x000000020e307890 */ /* 0x000fe4000ff1e0ff */
[----:B------:R-:W-:Y:S01]  /*1b70*/  USGXT.U32 UR16, UR15, 0xe ;  /* 0x0000000e0f10789a */ /* 0x000fe20008000000 */
[----:B------:R-:W-:Y:S01]  /*1b80*/  UMOV UR4, URZ ;  /* 0x000000ff00047c82 */ /* 0x000fe20008000000 */
[----:B------:R-:W-:Y:S01]  /*1b90*/  UMOV UR5, URZ ;  /* 0x000000ff00057c82 */ /* 0x000fe20008000000 */
[----:B------:R-:W-:-:S02]  /*1ba0*/  UIADD3.X UR49, UPT, UPT, UR4, 0x40004040, URZ, UP0, !UPT ;  /* 0x4000404004317890 */ /* 0x000fc400087fe4ff */
[----:B------:R-:W-:Y:S02]  /*1bb0*/  UIADD3 UR50, UP0, UPT, UR16, 0x2, URZ ;  /* 0x0000000210327890 */ /* 0x000fe4000ff1e0ff */
[----:B------:R-:W-:Y:S02]  /*1bc0*/  UIADD3.64 UR24, UPT, UPT, UR48, 0x4, URZ ;  /* 0x0000000430187897 */ /* 0x000fe4000fffe0ff */
[----:B------:R-:W-:Y:S02]  /*1bd0*/  UIADD3.X UR51, UPT, UPT, UR5, 0x40004040, URZ, UP0, !UPT ;  /* 0x4000404005337890 */ /* 0x000fe400087fe4ff */
[----:B------:R-:W-:Y:S02]  /*1be0*/  UIADD3.64 UR4, UPT, UPT, UR48, 0x2, URZ ;  /* 0x0000000230047897 */ /* 0x000fe4000fffe0ff */
[----:B------:R-:W-:Y:S02]  /*1bf0*/  UIADD3.64 UR20, UPT, UPT, UR50, 0x2, URZ ;  /* 0x0000000232147897 */ /* 0x000fe4000fffe0ff */
[----:B------:R-:W-:-:S02]  /*1c00*/  UIADD3.64 UR28, UPT, UPT, UR50, 0x4, URZ ;  /* 0x00000004321c7897 */ /* 0x000fc4000fffe0ff */
[----:B------:R-:W-:Y:S02]  /*1c10*/  UIADD3.64 UR30, UPT, UPT, UR48, 0x1fe, URZ ;  /* 0x000001fe301e7897 */ /* 0x000fe4000fffe0ff */
[----:B------:R-:W-:Y:S02]  /*1c20*/  UIADD3.64 UR32, UPT, UPT, UR50, 0x1fe, URZ ;  /* 0x000001fe32207897 */ /* 0x000fe4000fffe0ff */
[----:B------:R-:W-:Y:S02]  /*1c30*/  UIADD3.64 UR34, UPT, UPT, UR48, 0x200, URZ ;  /* 0x0000020030227897 */ /* 0x000fe4000fffe0ff */
[----:B------:R-:W-:Y:S02]  /*1c40*/  UIADD3.64 UR36, UPT, UPT, UR50, 0x200, URZ ;  /* 0x0000020032247897 */ /* 0x000fe4000fffe0ff */
[----:B------:R-:W-:Y:S02]  /*1c50*/  UIADD3.64 UR38, UPT, UPT, UR48, 0x202, URZ ;  /* 0x0000020230267897 */ /* 0x000fe4000fffe0ff */
[----:B------:R-:W-:Y:S01]  /*1c60*/  UIADD3.64 UR40, UPT, UPT, UR50, 0x202, URZ ;  /* 0x0000020232287897 */ /* 0x000fe2000fffe0ff */
[----:B------:R-:W-:Y:S01]  /*1c70*/  UMOV UR18, 0x0 ;  /* 0x0000000000127882 */ /* 0x000fe20000000000 */
[----:B------:R-:W-:Y:S01]  /*1c80*/  UMOV UR19, 0x4100010 ;  /* 0x0410001000137882 */ /* 0x000fe20000000000 */
[----:B------:R-:W-:Y:S01]  /*1c90*/  UIADD3.64 UR44, UPT, UPT, UR48, 0x204, URZ ;  /* 0x00000204302c7897 */ /* 0x000fe2000fffe0ff */
[----:B------:R-:W-:Y:S01]  /*1ca0*/  UMOV UR15, 0x40004040 ;  /* 0x40004040000f7882 */ /* 0x000fe20000000000 */
[----:B------:R-:W-:Y:S01]  /*1cb0*/  UIADD3.64 UR46, UPT, UPT, UR50, 0x204, URZ ;  /* 0x00000204322e7897 */ /* 0x000fe2000fffe0ff */
[----:B------:R-:W-:Y:S01]  /*1cc0*/  UMOV UR17, 0x40004040 ;  /* 0x4000404000117882 */ /* 0x000fe20000000000 */
[----:B------:R-:W-:Y:S01]  /*1cd0*/  UMOV UR52, 0x0 ;  /* 0x0000000000347882 */ /* 0x000fe20000000000 */
[----:B------:R-:W-:Y:S01]  /*1ce0*/  UMOV UR53, 0x4100010 ;  /* 0x0410001000357882 */ /* 0x000fe20000000000 */
[----:B------:R-:W-:Y:S01]  /*1cf0*/  UMOV UR54, 0x0 ;  /* 0x0000000000367882 */ /* 0x000fe20000000000 */
[----:B------:R-:W-:Y:S01]  /*1d00*/  UMOV UR55, 0x4100010 ;  /* 0x0410001000377882 */ /* 0x000fe20000000000 */
[----:B------:R2:W-:Y:S01]  /*1d10*/  UTCHMMA gdesc[UR14], gdesc[UR16], tmem[UR11], tmem[UR18], idesc[UR19], !UPT ;  /* 0x00ff12100e0075ea */ /* 0x0005e2000f80000b */
[----:B------:R-:W-:Y:S01]  /*1d20*/  UMOV UR56, 0x0 ;  /* 0x0000000000387882 */ /* 0x000fe20000000000 */
[----:B------:R-:W-:Y:S01]  /*1d30*/  UMOV UR57, 0x4100010 ;  /* 0x0410001000397882 */ /* 0x000fe20000000000 */
[----:B------:R2:W-:Y:S01]  /*1d40*/  UTCHMMA gdesc[UR48], gdesc[UR50], tmem[UR11], tmem[UR52], idesc[UR53], UPT ;  /* 0x00ff3432300075ea */ /* 0x0005e2000b80000b */
        /* <DEDUP_REMOVED lines=12> */
[----:B------:R2:W-:Y:S01]  /*1e10*/  UTCHMMA gdesc[UR38], gdesc[UR40], tmem[UR11], tmem[UR62], idesc[UR63], UPT ;  /* 0x00ff3e28260075ea */ /* 0x0005e2000b80000b */
[----:B------:R2:W-:Y:S01]  /*1e20*/  UTCHMMA gdesc[UR44], gdesc[UR46], tmem[UR11], tmem[UR64], idesc[UR65], UPT ;  /* 0x00ff402e2c0075ea */ /* 0x0005e2000b80000b */
[----:B------:R-:W-:Y:S01]  /*1e30*/  NOP ;  /* 0x0000000000007918 */ /* 0x000fe20000000000 */
.L_x_57:
[----:B------:R-:W-:Y:S01]  /*1e40*/  ELECT P0, URZ, PT ;  /* 0x0000000000ff782f */ /* 0x000fe20003800000 */
[----:B--2---:R-:W-:Y:S01]  /*1e50*/  UMOV UR4, UR10 ;  /* 0x0000000a00047c82 */ /* 0x004fe20008000000 */
[----:B------:R-:W-:Y:S02]  /*1e60*/  UMOV UR5, URZ ;  /* 0x000000ff00057c82 */ /* 0x000fe40008000000 */
[----:B------:R-:W-:-:S13]  /*1e70*/  ISETP.LT.U32.AND P0, PT, R20, 0x20, P0 ;  /* 0x000000201400780c */ /* 0x000fda0000701070 */
[----:B------:R-:W-:Y:S01]  /*1e80*/  VOTEU.ANY UP0, P0 ;  /* 0x0000000000ff7886 */ /* 0x000fe20000000100 */
[----:B------:R-:W-:Y:S01]  /*1e90*/  VOTEU.ANY UP1, P0 ;  /* 0x0000000000ff7886 */ /* 0x000fe20000020100 */
[----:B------:R-:W-:-:S03]  /*1ea0*/  ISETP.GE.U32.AND P0, PT, R6, 0x81, PT ;  /* 0x000000810600780c */ /* 0x000fc60003f06070 */
[----:B------:R-:W-:Y:S02]  /*1eb0*/  @UP0 UMOV UR4, UR4 ;  /* 0x0000000400040c82 */ /* 0x000fe40008000000 */
[----:B------:R2:W-:Y:S01]  /*1ec0*/  @UP1 UTCBAR [UR4], URZ ;  /* 0x000000ff040013e9 */ /* 0x0005e200080000ff */
[----:B------:R-:W-:Y:S06]  /*1ed0*/  BAR.SYNC.DEFER_BLOCKING 0x0 ;  /* 0x0000000000007b1d */ /* 0x000fec0000010000 */
[----:B------:R-:W3:Y:S02]  /*1ee0*/  SYNCS.PHASECHK.TRANS64.TRYWAIT P1, [UR8+0x10010], RZ ;  /* 0x010010ffff0075a7 */ /* 0x000ee40008021108 */
[----:B--23--:R-:W-:Y:S05]  /*1ef0*/  @!P1 BRA `(.L_x_58) ;  /* 0x0000000c00709947 */ /* 0x00cfea0003800000 */
.L_x_71:
[----:B------:R-:W-:Y:S01]  /*1f00*/  IMAD.MOV.U32 R2, RZ, RZ, RZ ;  /* 0x000000ffff027224 */ /* 0x000fe200078e00ff */
[----:B------:R-:W-:Y:S06]  /*1f10*/  @!P0 BRA `(.L_x_55) ;  /* 0x0000000400d08947 */ /* 0x000fec0003800000 */
[----:B------:R-:W2:Y:S01]  /*1f20*/  LDCU UR44, c[0x0][0x3a0] ;  /* 0x00007400ff2c77ac */ /* 0x000ea20008000800 */
[----:B------:R-:W-:Y:S01]  /*1f30*/  UMOV UR45, 0x80 ;  /* 0x00000080002d7882 */ /* 0x000fe20000000000 */
[----:B------:R-:W-:-:S05]  /*1f40*/  UMOV UR10, 0x1 ;  /* 0x00000001000a7882 */ /* 0x000fca0000000000 */
.L_x_62:
[----:B------:R-:W-:Y:S01]  /*1f50*/  BAR.SYNC.DEFER_BLOCKING 0x0 ;  /* 0x0000000000007b1d */ /* 0x000fe20000010000 */
[----:B------:R-:W-:Y:S01]  /*1f60*/  ULEA UR46, UR10, UR8, 0x3 ;  /* 0x000000080a2e7291 */ /* 0x000fe2000f8e18ff */
[----:B------:R-:W-:Y:S01]  /*1f70*/  @!P3 IMAD.MOV.U32 R3, RZ, RZ, 0x8000 ;  /* 0x00008000ff03b424 */ /* 0x000fe200078e00ff */
[----:B------:R-:W-:Y:S01]  /*1f80*/  ELECT P1, URZ, PT ;  /* 0x0000000000ff782f */ /* 0x000fe20003820000 */
[----:B------:R-:W-:-:S03]  /*1f90*/  ULEA UR4, UR10, UR8, 0xe ;  /* 0x000000080a047291 */ /* 0x000fc6000f8e70ff */
[----:B------:R-:W-:Y:S01]  /*1fa0*/  ISETP.LT.U32.AND P1, PT, R20, 0x40, P1 ;  /* 0x000000401400780c */ /* 0x000fe20000f21070 */
[----:B------:R-:W-:Y:S01]  /*1fb0*/  ULOP3.LUT UR22, UR9, 0x1, URZ, 0xc0, !UPT ;  /* 0x0000000109167892 */ /* 0x000fe2000f8ec0ff */
[----:B------:R-:W-:-:S03]  /*1fc0*/  ELECT P0, URZ, PT ;  /* 0x0000000000ff782f */ /* 0x000fc60003800000 */
[----:B------:R-:W-:Y:S02]  /*1fd0*/  ULEA UR20, UR22, UR4, 0xd ;  /* 0x0000000416147291 */ /* 0x000fe4000f8e68ff */
[----:B------:R-:W-:Y:S01]  /*1fe0*/  ULEA UR22, UR22, UR45, 0x6 ;  /* 0x0000002d16167291 */ /* 0x000fe2000f8e30ff */
[----:B------:R-:W-:-:S05]  /*1ff0*/  ISETP.LT.U32.AND P0, PT, R20, 0x40, P0 ;  /* 0x000000401400780c */ /* 0x000fca0000701070 */
[----:B------:R-:W-:Y:S01]  /*2000*/  VOTEU.ANY UP0, P1 ;  /* 0x0000000000ff7886 */ /* 0x000fe20000800100 */
[----:B------:R-:W-:Y:S01]  /*2010*/  UMOV UR26, UR22 ;  /* 0x00000016001a7c82 */ /* 0x000fe20008000000 */
[----:B------:R3:W-:Y:S01]  /*2020*/  @!P3 SYNCS.ARRIVE.TRANS64 RZ, [UR46+0x10000], R3 ;  /* 0x01000003ffffb9a7 */ /* 0x0007e2000800002e */
[----:B------:R4:W-:Y:S06]  /*2030*/  MEMBAR.ALL.CTA ;  /* 0x0000000000007992 */ /* 0x0009ec0000008000 */
[----:B----4-:R-:W4:Y:S01]  /*2040*/  FENCE.VIEW.ASYNC.S ;  /* 0x00000000000073c6 */ /* 0x010f220000000000 */
[----:B------:R-:W-:Y:S01]  /*2050*/  @UP0 UIADD3 UR21, UPT, UPT, UR46, 0x10000, URZ ;  /* 0x000100002e150890 */ /* 0x000fe2000fffe0ff */
[----:B----4-:R-:W-:Y:S01]  /*2060*/  VOTEU.ANY UP0, P1 ;  /* 0x0000000000ff7886 */ /* 0x010fe20000800100 */
[----:B------:R-:W-:Y:S01]  /*2070*/  VOTEU.ANY UP1, P0 ;  /* 0x0000000000ff7886 */ /* 0x000fe20000020100 */
[----:B---3--:R-:W-:-:S04]  /*2080*/  IMAD.U32 R3, R2, -0x80000000, RZ ;  /* 0x8000000002037824 */ /* 0x008fc800078e00ff */
        /* <DEDUP_REMOVED lines=9> */
[----:B------:R-:W4:Y:S02]  /*2120*/  SYNCS.PHASECHK.TRANS64.TRYWAIT P0, [UR46+0x10000], R3 ;  /* 0x01000003ff0075a7 */ /* 0x000f24000800112e */
[----:B---34-:R-:W-:Y:S05]  /*2130*/  @!P0 BRA `(.L_x_59) ;  /* 0x0000000800ec8947 */ /* 0x018fea0003800000 */
.L_x_72:
        /* <DEDUP_REMOVED lines=11> */
[----:B------:R-:W-:Y:S02]  /*21f0*/  UIADD3 UR60, UP3, UPT, UR18, 0x2, URZ ;  /* 0x00000002123c7890 */ /* 0x000fe4000ff7e0ff */
[----:B------:R-:W-:Y:S02]  /*2200*/  UIADD3 UR62, UP4, UPT, UR18, 0x4, URZ ;  /* 0x00000004123e7890 */ /* 0x000fe4000ff9e0ff */
[----:B------:R-:W-:Y:S02]  /*2210*/  UIADD3.X UR5, UPT, UPT, UR5, 0x40004040, URZ, UP0, !UPT ;  /* 0x4000404005057890 */ /* 0x000fe400087fe4ff */
[----:B------:R-:W-:Y:S02]  /*2220*/  UIADD3 UR64, UP5, UPT, UR18, 0x1fe, URZ ;  /* 0x000001fe12407890 */ /* 0x000fe4000ffbe0ff */
[----:B------:R-:W-:-:S02]  /*2230*/  UIADD3 UR66, UP0, UPT, UR18, 0x200, URZ ;  /* 0x0000020012427890 */ /* 0x000fc4000ff1e0ff */
[----:B------:R-:W-:Y:S02]  /*2240*/  UIADD3 UR68, UP1, UPT, UR18, 0x202, URZ ;  /* 0x0000020212447890 */ /* 0x000fe4000ff3e0ff */
[----:B------:R-:W-:Y:S02]  /*2250*/  UIADD3.X UR61, UPT, UPT, UR19, URZ, URZ, UP3, !UPT ;  /* 0x000000ff133d7290 */ /* 0x000fe40009ffe4ff */
[----:B------:R-:W-:Y:S02]  /*2260*/  UIADD3 UR38, UP2, UPT, UR18, 0x204, URZ ;  /* 0x0000020412267890 */ /* 0x000fe4000ff5e0ff */
[----:B------:R-:W-:Y:S02]  /*2270*/  UIADD3 UR28, UP3, UPT, UR4, 0x2, URZ ;  /* 0x00000002041c7890 */ /* 0x000fe4000ff7e0ff */
[----:B------:R-:W-:Y:S02]  /*2280*/  UIADD3.X UR63, UPT, UPT, UR19, URZ, URZ, UP4, !UPT ;  /* 0x000000ff133f7290 */ /* 0x000fe4000a7fe4ff */
[----:B------:R-:W-:-:S02]  /*2290*/  UIADD3 UR30, UP4, UPT, UR4, 0x4, URZ ;  /* 0x00000004041e7890 */ /* 0x000fc4000ff9e0ff */
[----:B------:R-:W-:Y:S02]  /*22a0*/  UIADD3.X UR65, UPT, UPT, UR19, URZ, URZ, UP5, !UPT ;  /* 0x000000ff13417290 */ /* 0x000fe4000affe4ff */
[----:B------:R-:W-:Y:S02]  /*22b0*/  UIADD3 UR32, UP5, UPT, UR4, 0x1fe, URZ ;  /* 0x000001fe04207890 */ /* 0x000fe4000ffbe0ff */
[----:B------:R-:W-:Y:S02]  /*22c0*/  UIADD3.X UR67, UPT, UPT, UR19, URZ, URZ, UP0, !UPT ;  /* 0x000000ff13437290 */ /* 0x000fe400087fe4ff */
[----:B------:R-:W-:Y:S02]  /*22d0*/  UIADD3 UR34, UP0, UPT, UR4, 0x200, URZ ;  /* 0x0000020004227890 */ /* 0x000fe4000ff1e0ff */
[----:B------:R-:W-:Y:S02]  /*22e0*/  UIADD3.X UR69, UPT, UPT, UR19, URZ, URZ, UP1, !UPT ;  /* 0x000000ff13457290 */ /* 0x000fe40008ffe4ff */
[----:B------:R-:W-:-:S02]  /*22f0*/  UIADD3 UR36, UP1, UPT, UR4, 0x202, URZ ;  /* 0x0000020204247890 */ /* 0x000fc4000ff3e0ff */
[----:B------:R-:W-:Y:S02]  /*2300*/  UIADD3.X UR39, UPT, UPT, UR19, URZ, URZ, UP2, !UPT ;  /* 0x000000ff13277290 */ /* 0x000fe400097fe4ff */
[----:B------:R-:W-:Y:S02]  /*2310*/  UIADD3.X UR29, UPT, UPT, UR5, URZ, URZ, UP3, !UPT ;  /* 0x000000ff051d7290 */ /* 0x000fe40009ffe4ff */
[----:B------:R-:W-:Y:S02]  /*2320*/  UIADD3 UR40, UP2, UPT, UR4, 0x204, URZ ;  /* 0x0000020404287890 */ /* 0x000fe4000ff5e0ff */
[----:B------:R-:W-:Y:S02]  /*2330*/  UIADD3.X UR31, UPT, UPT, UR5, URZ, URZ, UP4, !UPT ;  /* 0x000000ff051f7290 */ /* 0x000fe4000a7fe4ff */
[----:B------:R-:W-:Y:S02]  /*2340*/  UIADD3.X UR33, UPT, UPT, UR5, URZ, URZ, UP5, !UPT ;  /* 0x000000ff05217290 */ /* 0x000fe4000affe4ff */
[----:B------:R-:W-:-:S02]  /*2350*/  UIADD3.X UR35, UPT, UPT, UR5, URZ, URZ, UP0, !UPT ;  /* 0x000000ff05237290 */ /* 0x000fc400087fe4ff */
[----:B------:R-:W-:Y:S01]  /*2360*/  UIADD3.X UR37, UPT, UPT, UR5, URZ, URZ, UP1, !UPT ;  /* 0x000000ff05257290 */ /* 0x000fe20008ffe4ff */
[----:B------:R-:W-:Y:S01]  /*2370*/  UMOV UR14, 0x0 ;  /* 0x00000000000e7882 */ /* 0x000fe20000000000 */
[----:B------:R-:W-:Y:S01]  /*2380*/  UMOV UR15, 0x4100010 ;  /* 0x04100010000f7882 */ /* 0x000fe20000000000 */
[----:B------:R-:W-:Y:S01]  /*2390*/  UMOV UR17, 0x40004040 ;  /* 0x4000404000117882 */ /* 0x000fe20000000000 */
[----:B------:R-:W-:Y:S01]  /*23a0*/  UMOV UR25, 0x40004040 ;  /* 0x4000404000197882 */ /* 0x000fe20000000000 */
[----:B------:R-:W-:Y:S01]  /*23b0*/  UIADD3.X UR41, UPT, UPT, UR5, URZ, URZ, UP2, !UPT ;  /* 0x000000ff05297290 */ /* 0x000fe200097fe4ff */
[----:B------:R3:W-:Y:S01]  /*23c0*/  UTCHMMA gdesc[UR16], gdesc[UR24], tmem[UR11], tmem[UR14], idesc[UR15], UPT ;  /* 0x00ff0e18100075ea */ /* 0x0007e2000b80000b */
[----:B------:R-:W-:Y:S01]  /*23d0*/  UMOV UR20, 0x0 ;  /* 0x0000000000147882 */ /* 0x000fe20000000000 */
[----:B------:R-:W-:Y:S01]  /*23e0*/  UMOV UR21, 0x4100010 ;  /* 0x0410001000157882 */ /* 0x000fe20000000000 */
[----:B------:R-:W-:Y:S01]  /*23f0*/  UMOV UR48, 0x0 ;  /* 0x0000000000307882 */ /* 0x000fe20000000000 */
[----:B------:R-:W-:Y:S01]  /*2400*/  UMOV UR49, 0x4100010 ;  /* 0x0410001000317882 */ /* 0x000fe20000000000 */
        /* <DEDUP_REMOVED lines=18> */
.L_x_60:
[----:B------:R-:W-:Y:S01]  /*2530*/  ELECT P0, URZ, PT ;  /* 0x0000000000ff782f */ /* 0x000fe20003800000 */
[----:B---3--:R-:W-:-:S03]  /*2540*/  UIADD3 UR4, UPT, UPT, UR46, 0x10010, URZ ;  /* 0x000100102e047890 */ /* 0x008fc6000fffe0ff */
[----:B------:R-:W-:Y:S01]  /*2550*/  ISETP.LT.U32.AND P0, PT, R20, 0x20, P0 ;  /* 0x000000201400780c */ /* 0x000fe20000701070 */
[----:B------:R-:W-:-:S12]  /*2560*/  UMOV UR5, URZ ;  /* 0x000000ff00057c82 */ /* 0x000fd80008000000 */
[----:B------:R-:W-:Y:S01]  /*2570*/  VOTEU.ANY UP0, P0 ;  /* 0x0000000000ff7886 */ /* 0x000fe20000000100 */
[----:B------:R-:W-:-:S04]  /*2580*/  VOTEU.ANY UP1, P0 ;  /* 0x0000000000ff7886 */ /* 0x000fc80000020100 */
[----:B------:R-:W-:Y:S02]  /*2590*/  @UP0 UMOV UR4, UR4 ;  /* 0x0000000400040c82 */ /* 0x000fe40008000000 */
[----:B------:R3:W-:Y:S01]  /*25a0*/  @UP1 UTCBAR [UR4], URZ ;  /* 0x000000ff040013e9 */ /* 0x0007e200080000ff */
[----:B------:R-:W-:Y:S06]  /*25b0*/  BAR.SYNC.DEFER_BLOCKING 0x0 ;  /* 0x0000000000007b1d */ /* 0x000fec0000010000 */
[----:B------:R-:W4:Y:S02]  /*25c0*/  SYNCS.PHASECHK.TRANS64.TRYWAIT P0, [UR46+0x10010], R3 ;  /* 0x01001003ff0075a7 */ /* 0x000f24000800112e */
[----:B---34-:R-:W-:Y:S05]  /*25d0*/  @!P0 BRA `(.L_x_61) ;  /* 0x0000000400d08947 */ /* 0x018fea0003800000 */
.L_x_73:
[----:B------:R-:W-:Y:S02]  /*25e0*/  UIADD3 UR10, UPT, UPT, UR10, 0x1, URZ ;  /* 0x000000010a0a7890 */ /* 0x000fe4000fffe0ff */
[----:B------:R-:W-:Y:S02]  /*25f0*/  UIADD3 UR45, UPT, UPT, UR45, 0x80, URZ ;  /* 0x000000802d2d7890 */ /* 0x000fe4000fffe0ff */
[----:B------:R-:W-:-:S04]  /*2600*/  UISETP.NE.U32.AND UP0, UPT, UR10, 0x2, UPT ;  /* 0x000000020a00788c */ /* 0x000fc8000bf05070 */
[----:B------:R-:W-:Y:S02]  /*2610*/  USEL UR10, UR10, URZ, UP0 ;  /* 0x000000ff0a0a7287 */ /* 0x000fe40008000000 */
[----:B------:R-:W-:Y:S02]  /*2620*/  USEL UR4, URZ, 0x1, UP0 ;  /* 0x00000001ff047887 */ /* 0x000fe40008000000 */
[----:B--2---:R-:W-:-:S04]  /*2630*/  UISETP.GE.AND UP0, UPT, UR45, UR44, UPT ;  /* 0x0000002c2d00728c */ /* 0x004fc8000bf06270 */
[----:B------:R-:W-:-:S05]  /*2640*/  LOP3.LUT R2, R2, UR4, RZ, 0x3c, !PT ;  /* 0x0000000402027c12 */ /* 0x000fca000f8e3cff */
[----:B------:R-:W-:Y:S05]  /*2650*/  BRA.U !UP0, `(.L_x_62) ;  /* 0xfffffff9083c7547 */ /* 0x000fea000b83ffff */
.L_x_55:
[----:B----4-:R-:W-:Y:S06]  /*2660*/  BAR.SYNC.DEFER_BLOCKING 0x0 ;  /* 0x0000000000007b1d */ /* 0x010fec0000010000 */
[----:B------:R-:W-:Y:S04]  /*2670*/  BSSY.RECONVERGENT B5, `(.L_x_63) ;  /* 0x0000004000057945 */ /* 0x000fe80003800200 */
[----:B------:R-:W-:Y:S05]  /*2680*/  @P3 BRA `(.L_x_64) ;  /* 0x0000000000083947 */ /* 0x000fea0003800000 */
[----:B------:R-:W2:Y:S02]  /*2690*/  SYNCS.CCTL.IV [UR8+0x10000] ;  /* 0x01000000ff0079b1 */ /* 0x000ea40008000008 */
[----:B--2---:R-:W2:Y:S02]  /*26a0*/  SYNCS.CCTL.IV [UR8+0x10010] ;  /* 0x01001000ff0079b1 */ /* 0x004ea40008000008 */
.L_x_64:
[----:B------:R-:W-:Y:S05]  /*26b0*/  BSYNC.RECONVERGENT B5 ;  /* 0x0000000000057941 */ /* 0x000fea0003800200 */
.L_x_63:
[----:B--2---:R-:W-:Y:S06]  /*26c0*/  BAR.SYNC.DEFER_BLOCKING 0x0 ;  /* 0x0000000000007b1d */ /* 0x004fec0000010000 */
[----:B------:R-:W-:Y:S04]  /*26d0*/  BSSY.RECONVERGENT B5, `(.L_x_65) ;  /* 0x0000004000057945 */ /* 0x000fe80003800200 */
[----:B------:R-:W-:Y:S05]  /*26e0*/  @P3 BRA `(.L_x_66) ;  /* 0x0000000000083947 */ /* 0x000fea0003800000 */
[----:B------:R-:W2:Y:S02]  /*26f0*/  SYNCS.CCTL.IV [UR8+0x10008] ;  /* 0x01000800ff0079b1 */ /* 0x000ea40008000008 */
[----:B--2---:R-:W2:Y:S02]  /*2700*/  SYNCS.CCTL.IV [UR8+0x10018] ;  /* 0x01001800ff0079b1 */ /* 0x004ea40008000008 */
.L_x_66:
[----:B------:R-:W-:Y:S05]  /*2710*/  BSYNC.RECONVERGENT B5 ;  /* 0x0000000000057941 */ /* 0x000fea0003800200 */
.L_x_65:
[----:B------:R-:W-:Y:S01]  /*2720*/  USHF.L.U32 UR4, UR9, 0x15, URZ ;  /* 0x0000001509047899 */ /* 0x000fe200080006ff */
[C---:B------:R-:W-:Y:S01]  /*2730*/  IMAD.SHL.U32 R2, R0.reuse, 0x40, RZ ;  /* 0x0000004000027824 */ /* 0x040fe200078e00ff */
[----:B------:R-:W-:Y:S01]  /*2740*/  USHF.L.U32 UR9, UR9, 0x3, URZ ;  /* 0x0000000309097899 */ /* 0x000fe200080006ff */
[C---:B------:R-:W-:Y:S01]  /*2750*/  IMAD.SHL.U32 R21, R0.reuse, 0x2, RZ ;  /* 0x0000000200157824 */ /* 0x040fe200078e00ff */
[----:B------:R-:W-:Y:S01]  /*2760*/  ULOP3.LUT UR4, UR4, 0x600000, URZ, 0xc0, !UPT ;  /* 0x0060000004047892 */ /* 0x000fe2000f8ec0ff */
[C---:B------:R-:W-:Y:S01]  /*2770*/  IMAD.SHL.U32 R3, R0.reuse, 0x10, RZ ;  /* 0x0000001000037824 */ /* 0x040fe200078e00ff */
[----:B------:R-:W-:Y:S01]  /*2780*/  ULOP3.LUT UR9, UR9, 0x20, URZ, 0xc0, !UPT ;  /* 0x0000002009097892 */ /* 0x000fe2000f8ec0ff */
[----:B------:R-:W-:Y:S01]  /*2790*/  SHF.R.U32.HI R22, RZ, 0x1, R0 ;  /* 0x00000001ff167819 */ /* 0x000fe20000011600 */
[----:B------:R-:W-:Y:S01]  /*27a0*/  IMAD.SHL.U32 R0, R0, 0x80, RZ ;  /* 0x0000008000007824 */ /* 0x000fe200078e00ff */
[----:B------:R-:W-:Y:S01]  /*27b0*/  LOP3.LUT R2, R2, 0x1800, RZ, 0xc0, !PT ;  /* 0x0000180002027812 */ /* 0x000fe200078ec0ff */
[----:B------:R-:W-:Y:S01]  /*27c0*/  UIADD3 UR4, UPT, UPT, UR9, UR4, UR11 ;  /* 0x0000000409047290 */ /* 0x000fe2000fffe00b */
[----:B------:R-:W-:-:S02]  /*27d0*/  LOP3.LUT R21, R21, 0x20, RZ, 0xc0, !PT ;  /* 0x0000002015157812 */ /* 0x000fc400078ec0ff */
[----:B------:R-:W-:Y:S02]  /*27e0*/  ELECT P0, URZ, PT ;  /* 0x0000000000ff782f */ /* 0x000fe40003800000 */
[----:B------:R-:W-:Y:S01]  /*27f0*/  LOP3.LUT R2, R2, 0x70, R3, 0xf8, !PT ;  /* 0x0000007002027812 */ /* 0x000fe200078ef803 */
[----:B------:R-:W-:Y:S01]  /*2800*/  UMOV UR9, UR27 ;  /* 0x0000001b00097c82 */ /* 0x000fe20008000000 */
[----:B------:R-:W-:Y:S01]  /*2810*/  LOP3.LUT R21, R21, 0x40, R22, 0xf8, !PT ;  /* 0x0000004015157812 */ /* 0x000fe200078ef816 */
[----:B------:R-:W-:Y:S01]  /*2820*/  UMOV UR10, UR23 ;  /* 0x00000017000a7c82 */ /* 0x000fe20008000000 */
[----:B------:R-:W-:Y:S01]  /*2830*/  ISETP.LT.U32.AND P0, PT, R20, 0x20, P0 ;  /* 0x000000201400780c */ /* 0x000fe20000701070 */
[----:B-----5:R-:W-:Y:S01]  /*2840*/  LDTM.16dp32bit_t0_t15.x16 R4, tmem[UR4] ;  /* 0x00000004000479ee */ /* 0x020fe20008a00000 */
[----:B------:R-:W3:Y:S01]  /*2850*/  LDTM.16dp32bit_t16_t31.x16 R4, tmem[UR4+0x10] ;  /* 0x00001004000479ee */ /* 0x000ee20008a20000 */
[----:B------:R-:W-:Y:S01]  /*2860*/  LOP3.LUT R21, R2, R21, RZ, 0x3c, !PT ;  /* 0x0000001502157212 */ /* 0x000fe200078e3cff */
[----:B------:R-:W-:-:S03]  /*2870*/  NOP ;  /* 0x0000000000007918 */ /* 0x000fc60000000000 */
[----:B------:R-:W-:-:S04]  /*2880*/  LOP3.LUT R0, R21, 0x780, R0, 0xf8, !PT ;  /* 0x0000078015007812 */ /* 0x000fc800078ef800 */
[----:B------:R-:W-:Y:S02]  /*2890*/  LOP3.LUT R2, R0, 0x10, RZ, 0x3c, !PT ;  /* 0x0000001000027812 */ /* 0x000fe400078e3cff */
[----:B---3--:R-:W-:Y:S01]  /*28a0*/  VOTEU.ANY UP1, P0 ;  /* 0x0000000000ff7886 */ /* 0x008fe20000020100 */
[----:B------:R-:W-:Y:S01]  /*28b0*/  VOTEU.ANY UP0, P0 ;  /* 0x0000000000ff7886 */ /* 0x000fe20000000100 */
[----:B------:R-:W-:Y:S02]  /*28c0*/  F2FP.F16.F32.PACK_AB R4, R5, R4 ;  /* 0x000000040504723e */ /* 0x000fe400000000ff */
[----:B------:R-:W-:Y:S02]  /*28d0*/  F2FP.F16.F32.PACK_AB R5, R7, R6 ;  /* 0x000000060705723e */ /* 0x000fe400000000ff */
[----:B------:R-:W-:Y:S02]  /*28e0*/  F2FP.F16.F32.PACK_AB R12, R13, R12 ;  /* 0x0000000c0d0c723e */ /* 0x000fe400000000ff */
[----:B------:R-:W-:-:S02]  /*28f0*/  F2FP.F16.F32.PACK_AB R6, R9, R8 ;  /* 0x000000080906723e */ /* 0x000fc400000000ff */
[----:B------:R-:W-:Y:S02]  /*2900*/  F2FP.F16.F32.PACK_AB R7, R11, R10 ;  /* 0x0000000a0b07723e */ /* 0x000fe400000000ff */
[----:B------:R-:W-:Y:S02]  /*2910*/  F2FP.F16.F32.PACK_AB R13, R15, R14 ;  /* 0x0000000e0f0d723e */ /* 0x000fe400000000ff */
[----:B------:R-:W-:Y:S01]  /*2920*/  F2FP.F16.F32.PACK_AB R14, R17, R16 ;  /* 0x00000010110e723e */ /* 0x000fe200000000ff */
[----:B--2---:R2:W-:Y:S01]  /*2930*/  STS.128 [R0+UR8], R4 ;  /* 0x0000000400007988 */ /* 0x0045e20008000c08 */
[----:B------:R-:W-:-:S05]  /*2940*/  F2FP.F16.F32.PACK_AB R15, R19, R18 ;  /* 0x00000012130f723e */ /* 0x000fca00000000ff */
[----:B------:R2:W-:Y:S01]  /*2950*/  STS.128 [R2+UR8], R12 ;  /* 0x0000000c02007988 */ /* 0x0005e20008000c08 */
[----:B------:R3:W-:Y:S06]  /*2960*/  MEMBAR.ALL.CTA ;  /* 0x0000000000007992 */ /* 0x0007ec0000008000 */
[----:B---3--:R-:W3:Y:S02]  /*2970*/  FENCE.VIEW.ASYNC.S ;  /* 0x00000000000073c6 */ /* 0x008ee40000000000 */
[----:B---3--:R-:W-:Y:S06]  /*2980*/  BAR.SYNC.DEFER_BLOCKING 0x0 ;  /* 0x0000000000007b1d */ /* 0x008fec0000010000 */
[----:B------:R2:W-:Y:S01]  /*2990*/  @UP1 UTMASTG.2D [UR8], [UR12] ;  /* 0x000000080c0013b5 */ /* 0x0005e20008008000 */
[----:B------:R0:W-:Y:S01]  /*29a0*/  UTMACMDFLUSH ;  /* 0x00000000000079b7 */ /* 0x0001e20000000000 */
[----:B------:R-:W-:-:S04]  /*29b0*/  DEPBAR.LE SB0, 0x0 ;  /* 0x000080000000791a */ /* 0x000fc80000000000 */
[----:B------:R-:W-:Y:S08]  /*29c0*/  BAR.SYNC.DEFER_BLOCKING 0x0 ;  /* 0x0000000000007b1d */ /* 0x000ff00000010000 */
[----:B------:R-:W-:Y:S06]  /*29d0*/  BAR.SYNC.DEFER_BLOCKING 0x0 ;  /* 0x0000000000007b1d */ /* 0x000fec0000010000 */
[----:B--2---:R-:W-:Y:S05]  /*29e0*/  @P2 BRA `(.L_x_67) ;  /* 0x0000000000a02947 */ /* 0x004fea0003800000 */
[----:B------:R-:W2:Y:S01]  /*29f0*/  S2UR UR5, SR_CgaCtaId ;  /* 0x00000000000579c3 */ /* 0x000ea20000008800 */
[----:B------:R-:W-:Y:S01]  /*2a00*/  NOP ;  /* 0x0000000000007918 */ /* 0x000fe20000000000 */
[----:B------:R-:W-:Y:S01]  /*2a10*/  UMOV UR4, 0x50 ;  /* 0x0000005000047882 */ /* 0x000fe20000000000 */
[----:B------:R-:W-:Y:S02]  /*2a20*/  IMAD.U32 R0, RZ, RZ, UR11 ;  /* 0x0000000bff007e24 */ /* 0x000fe4000f8e00ff */
[----:B------:R-:W-:Y:S02]  /*2a30*/  IMAD.MOV.U32 R3, RZ, RZ, 0x3 ;  /* 0x00000003ff037424 */ /* 0x000fe400078e00ff */
[----:B------:R-:W-:Y:S01]  /*2a40*/  IMAD.MOV.U32 R7, RZ, RZ, 0x1 ;  /* 0x00000001ff077424 */ /* 0x000fe200078e00ff */
[----:B------:R-:W-:-:S04]  /*2a50*/  LOP3.LUT R0, R0, 0xffff, RZ, 0xc0, !PT ;  /* 0x0000ffff00007812 */ /* 0x000fc800078ec0ff */
[----:B------:R-:W-:-:S05]  /*2a60*/  SHF.R.U32.HI R0, RZ, 0x5, R0 ;  /* 0x00000005ff007819 */ /* 0x000fca0000011600 */
[----:B------:R-:W-:Y:S01]  /*2a70*/  VIADD R2, R0, 0x10 ;  /* 0x0000001000027836 */ /* 0x000fe20000000000 */
[----:B------:R-:W-:Y:S01]  /*2a80*/  SHF.L.U32 R0, R3, R0, RZ ;  /* 0x0000000003007219 */ /* 0x000fe200000006ff */
[----:B--2---:R-:W-:-:S03]  /*2a90*/  ULEA UR6, UR5, UR4, 0x18 ;  /* 0x0000000405067291 */ /* 0x004fc6000f8ec0ff */
[----:B------:R-:W-:-:S04]  /*2aa0*/  SHF.L.U32 R3, R7, R2, RZ ;  /* 0x0000000207037219 */ /* 0x000fc800000006ff */
[----:B------:R-:W-:Y:S02]  /*2ab0*/  LOP3.LUT R0, R3, R0, RZ, 0xfc, !PT ;  /* 0x0000000003007212 */ /* 0x000fe400078efcff */
[----:B------:R-:W2:Y:S02]  /*2ac0*/  LDS R5, [UR6] ;  /* 0x00000006ff057984 */ /* 0x000ea40008000800 */
[C---:B------:R-:W-:Y:S02]  /*2ad0*/  LOP3.LUT R2, R0.reuse, 0xffff, RZ, 0xc0, !PT ;  /* 0x0000ffff00027812 */ /* 0x040fe400078ec0ff */
[----:B--2---:R-:W-:-:S04]  /*2ae0*/  LOP3.LUT R3, R0, 0xffff, R5, 0x80, !PT ;  /* 0x0000ffff00037812 */ /* 0x004fc800078e8005 */
[----:B------:R-:W-:-:S13]  /*2af0*/  ISETP.NE.AND P0, PT, R3, R2, PT ;  /* 0x000000020300720c */ /* 0x000fda0003f05270 */
[----:B------:R-:W-:Y:S05]  /*2b00*/  @P0 BRA `(.L_x_68) ;  /* 0x0000000000500947 */ /* 0x000fea0003800000 */
[----:B------:R-:W-:Y:S02]  /*2b10*/  SHF.R.U32.HI R5, RZ, 0x10, R5 ;  /* 0x00000010ff057819 */ /* 0x000fe40000011605 */
[----:B------:R-:W-:-:S04]  /*2b20*/  SHF.R.U32.HI R2, RZ, 0x10, R0 ;  /* 0x00000010ff027819 */ /* 0x000fc80000011600 */
[----:B------:R-:W-:-:S04]  /*2b30*/  LOP3.LUT R5, R5, R2, RZ, 0xc0, !PT ;  /* 0x0000000205057212 */ /* 0x000fc800078ec0ff */
[----:B------:R-:W-:-:S13]  /*2b40*/  ISETP.NE.AND P0, PT, R5, R2, PT ;  /* 0x000000020500720c */ /* 0x000fda0003f05270 */
[----:B------:R-:W-:Y:S05]  /*2b50*/  @P0 BRA `(.L_x_69) ;  /* 0x0000000000300947 */ /* 0x000fea0003800000 */
[----:B------:R-:W-:Y:S01]  /*2b60*/  R2UR UR4, R0 ;  /* 0x00000000000472ca */ /* 0x000fe200000e0000 */
[----:B------:R-:W-:Y:S01]  /*2b70*/  VOTEU.ANY UR5, UPT, PT ;  /* 0x0000000000057886 */ /* 0x000fe200038e0100 */
[----:B------:R-:W2:Y:S01]  /*2b80*/  S2R R0, SR_LANEID ;  /* 0x0000000000007919 */ /* 0x000ea20000000000 */
[----:B------:R-:W-:-:S10]  /*2b90*/  UFLO.U32 UR5, UR5 ;  /* 0x00000005000572bd */ /* 0x000fd400080e0000 */
[----:B------:R-:W-:-:S06]  /*2ba0*/  ULOP3.LUT UR4, URZ, UR4, URZ, 0x33, !UPT ;  /* 0x00000004ff047292 */ /* 0x000fcc000f8e33ff */
[----:B------:R-:W-:-:S04]  /*2bb0*/  IMAD.U32 R2, RZ, RZ, UR4 ;  /* 0x00000004ff027e24 */ /* 0x000fc8000f8e00ff */
[----:B------:R-:W3:Y:S02]  /*2bc0*/  REDUX UR7, R2 ;  /* 0x00000000020773c4 */ /* 0x000ee40000000000 */
[----:B------:R4:W-:Y:S01]  /*2bd0*/  UTCATOMSWS.AND URZ, UR4 ;  /* 0x0000000400ff79e3 */ /* 0x0009e20008000000 */
[----:B--2---:R-:W-:Y:S01]  /*2be0*/  ISETP.EQ.U32.AND P0, PT, R0, UR5, PT ;  /* 0x0000000500007c0c */ /* 0x004fe2000bf02070 */
[----:B---3--:R-:W-:-:S12]  /*2bf0*/  IMAD.U32 R0, RZ, RZ, UR7 ;  /* 0x00000007ff007e24 */ /* 0x008fd8000f8e00ff */
[----:B------:R4:W-:Y:S01]  /*2c00*/  @P0 ATOMS.AND RZ, [UR6], R0 ;  /* 0x00000000ffff098c */ /* 0x0009e2000a800006 */
[----:B------:R-:W-:Y:S05]  /*2c10*/  BRA `(.L_x_67) ;  /* 0x0000000000147947 */ /* 0x000fea0003800000 */
.L_x_69:
[----:B------:R-:W-:-:S07]  /*2c20*/  MOV R2, 0x2c40 ;  /* 0x00002c4000027802 */ /* 0x000fce0000000f00 */
[----:B-1----:R-:W-:Y:S05]  /*2c30*/  CALL.REL.NOINC `($__internal_0_$__cuda_sm10x_tcgen05_guardrail_trap_col_being_dealloced_not_returned_by_alloc) ;  /* 0x0000000000447944 */ /* 0x002fea0003c00000 */
[----:B------:R-:W-:Y:S05]  /*2c40*/  BRA `(.L_x_67) ;  /* 0x0000000000087947 */ /* 0x000fea0003800000 */
.L_x_68:
[----:B------:R-:W-:-:S07]  /*2c50*/  MOV R2, 0x2c70 ;  /* 0x00002c7000027802 */ /* 0x000fce0000000f00 */
[----:B-1----:R-:W-:Y:S05]  /*2c60*/  CALL.REL.NOINC `($__internal_2_$__cuda_sm10x_tcgen05_guardrail_trap_unallocated_columns_being_dealloced) ;  /* 0x0000000000507944 */ /* 0x002fea0003c00000 */
.L_x_67:
[----:B------:R-:W-:Y:S01]  /*2c70*/  NOP ;  /* 0x0000000000007918 */ /* 0x000fe20000000000 */
[----:B----4-:R-:W-:Y:S05]  /*2c80*/  EXIT ;  /* 0x000000000000794d */ /* 0x010fea0003800000 */
.L_x_56:
[----:B------:R-:W2:Y:S02]  /*2c90*/  SYNCS.PHASECHK.TRANS64.TRYWAIT P0, [UR8+0x10000], RZ ;  /* 0x010000ffff0075a7 */ /* 0x000ea40008001108 */
[----:B--2---:R-:W-:Y:S05]  /*2ca0*/  @!P0 BRA `(.L_x_56) ;  /* 0xfffffffc00f88947 */ /* 0x004fea000383ffff */
[----:B------:R-:W-:Y:S05]  /*2cb0*/  BRA `(.L_x_70) ;  /* 0xffffffec00947947 */ /* 0x000fea000383ffff */
.L_x_58:
[----:B------:R-:W2:Y:S02]  /*2cc0*/  SYNCS.PHASECHK.TRANS64.TRYWAIT P1, [UR8+0x10010], RZ ;  /* 0x010010ffff0075a7 */ /* 0x000ea40008021108 */
[----:B--2---:R-:W-:Y:S05]  /*2cd0*/  @!P1 BRA `(.L_x_58) ;  /* 0xfffffffc00f89947 */ /* 0x004fea000383ffff */
[----:B------:R-:W-:Y:S05]  /*2ce0*/  BRA `(.L_x_71) ;  /* 0xfffffff000847947 */ /* 0x000fea000383ffff */
.L_x_59:
[----:B------:R-:W3:Y:S02]  /*2cf0*/  SYNCS.PHASECHK.TRANS64.TRYWAIT P0, [UR46+0x10000], R3 ;  /* 0x01000003ff0075a7 */ /* 0x000ee4000800112e */
[----:B---3--:R-:W-:Y:S05]  /*2d00*/  @!P0 BRA `(.L_x_59) ;  /* 0xfffffffc00f88947 */ /* 0x008fea000383ffff */
[----:B------:R-:W-:Y:S05]  /*2d10*/  BRA `(.L_x_72) ;  /* 0xfffffff400087947 */ /* 0x000fea000383ffff */
.L_x_61:
[----:B------:R-:W3:Y:S02]  /*2d20*/  SYNCS.PHASECHK.TRANS64.TRYWAIT P0, [UR46+0x10010], R3 ;  /* 0x01001003ff0075a7 */ /* 0x000ee4000800112e */
[----:B---3--:R-:W-:Y:S05]  /*2d30*/  @!P0 BRA `(.L_x_61) ;  /* 0xfffffffc00f88947 */ /* 0x008fea000383ffff */
[----:B------:R-:W-:Y:S05]  /*2d40*/  BRA `(.L_x_73) ;  /* 0xfffffff800247947 */ /* 0x000fea000383ffff */
        .weak           $__internal_0_$__cuda_sm10x_tcgen05_guardrail_trap_col_being_dealloced_not_returned_by_alloc
        .type           $__internal_0_$__cuda_sm10x_tcgen05_guardrail_trap_col_being_dealloced_not_returned_by_alloc,@function
        .size           $__internal_0_$__cuda_sm10x_tcgen05_guardrail_trap_col_being_dealloced_not_returned_by_alloc,($__internal_1_$__cuda_sm10x_tcgen05_guardrail_trap_phase_invalid_during_alloc - $__internal_0_$__cuda_sm10x_tcgen05_guardrail_trap_col_being_dealloced_not_returned_by_alloc)
$__internal_0_$__cuda_sm10x_tcgen05_guardrail_trap_col_being_dealloced_not_returned_by_alloc:
[----:B------:R-:W-:Y:S05]  /*2d50*/  BPT.TRAP 0x1 ;  /* 0x000000040000795c */ /* 0x000fea0000300000 */
[----:B------:R-:W-:-:S04]  /*2d60*/  IMAD.MOV.U32 R3, RZ, RZ, 0x0 ;  /* 0x00000000ff037424 */ /* 0x000fc800078e00ff */
[----:B------:R-:W-:Y:S05]  /*2d70*/  RET.REL.NODEC R2 `(gluon_tcgen05) ;  /* 0xffffffd002a07950 */ /* 0x000fea0003c3ffff */
        .weak           $__internal_1_$__cuda_sm10x_tcgen05_guardrail_trap_phase_invalid_during_alloc
        .type           $__internal_1_$__cuda_sm10x_tcgen05_guardrail_trap_phase_invalid_during_alloc,@function
        .size           $__internal_1_$__cuda_sm10x_tcgen05_guardrail_trap_phase_invalid_during_alloc,($__internal_2_$__cuda_sm10x_tcgen05_guardrail_trap_unallocated_columns_being_dealloced - $__internal_1_$__cuda_sm10x_tcgen05_guardrail_trap_phase_invalid_during_alloc)
$__internal_1_$__cuda_sm10x_tcgen05_guardrail_trap_phase_invalid_during_alloc:
[----:B------:R-:W-:Y:S05]  /*2d80*/  BPT.TRAP 0x1 ;  /* 0x000000040000795c */ /* 0x000fea0000300000 */
[----:B------:R-:W-:-:S04]  /*2d90*/  IMAD.MOV.U32 R3, RZ, RZ, 0x0 ;  /* 0x00000000ff037424 */ /* 0x000fc800078e00ff */
[----:B------:R-:W-:Y:S05]  /*2da0*/  RET.REL.NODEC R2 `(gluon_tcgen05) ;  /* 0xffffffd002947950 */ /* 0x000fea0003c3ffff */
        .weak           $__internal_2_$__cuda_sm10x_tcgen05_guardrail_trap_unallocated_columns_being_dealloced
        .type           $__internal_2_$__cuda_sm10x_tcgen05_guardrail_trap_unallocated_columns_being_dealloced,@function
        .size           $__internal_2_$__cuda_sm10x_tcgen05_guardrail_trap_unallocated_columns_being_dealloced,(.L_x_77 - $__internal_2_$__cuda_sm10x_tcgen05_guardrail_trap_unallocated_columns_being_dealloced)
$__internal_2_$__cuda_sm10x_tcgen05_guardrail_trap_unallocated_columns_being_dealloced:
[----:B------:R-:W-:Y:S05]  /*2db0*/  BPT.TRAP 0x1 ;  /* 0x000000040000795c */ /* 0x000fea0000300000 */
[----:B------:R-:W-:-:S04]  /*2dc0*/  IMAD.MOV.U32 R3, RZ, RZ, 0x0 ;  /* 0x00000000ff037424 */ /* 0x000fc800078e00ff */
[----:B------:R-:W-:Y:S05]  /*2dd0*/  RET.REL.NODEC R2 `(gluon_tcgen05) ;  /* 0xffffffd002887950 */ /* 0x000fea0003c3ffff */
.L_x_74:
[----:B------:R-:W-:-:S00]  /*2de0*/  BRA `(.L_x_74) ;  /* 0xfffffffc00fc7947 */ /* 0x000fc0000383ffff */
[----:B------:R-:W-:-:S00]  /*2df0*/  NOP ;  /* 0x0000000000007918 */ /* 0x000fc00000000000 */
        /* <DEDUP_REMOVED lines=8> */
.L_x_77:


//--------------------- .nv.shared.gluon_tcgen05  --------------------------
	.section	.nv.shared.gluon_tcgen05,"aw",@nobits
	.sectionflags	@""
	.align	16
	.zero		1024


//--------------------- .nv.shared.reserved.0     --------------------------
	.section	.nv.shared.reserved.0,"aw",@nobits
	.align	8
	.weak		__nv_reservedSMEM_offset_0_alias
	.size		__nv_reservedSMEM_offset_0_alias, 0, 64
	.other		__nv_reservedSMEM_offset_0_alias,@"STO_CUDA_RESERVED_SHARED STV_DEFAULT"
__nv_reservedSMEM_offset_0_alias:
	.zero		0
.nv.shared.reserved.0:
	.zero		64
	.weak		__nv_reservedSMEM_allocation_phase
	.type		__nv_reservedSMEM_allocation_phase,@object
	.size		__nv_reservedSMEM_allocation_phase,(.L_0 - __nv_reservedSMEM_allocation_phase)
__nv_reservedSMEM_allocation_phase:
	.zero		1
.L_0:
	.zero		7
	.weak		__nv_reservedSMEM_devtool_atexit_pc
	.type		__nv_reservedSMEM_devtool_atexit_pc,@object
	.size		__nv_reservedSMEM_devtool_atexit_pc,(__nv_reservedSMEM_allocation_mask - __nv_reservedSMEM_devtool_atexit_pc)
__nv_reservedSMEM_devtool_atexit_pc:
	.zero		8
	.weak		__nv_reservedSMEM_allocation_mask
	.type		__nv_reservedSMEM_allocation_mask,@object
	.size		__nv_reservedSMEM_allocation_mask,(.L_2 - __nv_reservedSMEM_allocation_mask)
__nv_reservedSMEM_allocation_mask:
	.zero		4
.L_2:


//--------------------- .nv.constant0.gluon_tcgen05 --------------------------
	.section	.nv.constant0.gluon_tcgen05,"a",@progbits
	.sectionflags	@""
	.align	4
.nv.constant0.gluon_tcgen05:
	.zero		976


//--------------------- SYMBOLS --------------------------

	.type		.nv.reservedSmem.offset0,@object
	.size		.nv.reservedSmem.offset0,0x4
	.type		.nv.reservedSmem.cap,@object
	.size		.nv.reservedSmem.cap,0x4
